//
// Generated by NVIDIA NVVM Compiler
//
// Compiler Build ID: CL-36424714
// Cuda compilation tools, release 13.0, V13.0.88
// Based on NVVM 20.0.0
//

.version 9.0
.target sm_100
.address_size 64

	// .globl	_Z6matmul6MatrixS_S_
// _ZZ6matmul6MatrixS_S_E2as has been demoted
// _ZZ6matmul6MatrixS_S_E2bs has been demoted

.visible .entry _Z6matmul6MatrixS_S_(
	.param .align 8 .b8 _Z6matmul6MatrixS_S__param_0[24],
	.param .align 8 .b8 _Z6matmul6MatrixS_S__param_1[24],
	.param .align 8 .b8 _Z6matmul6MatrixS_S__param_2[24]
)
{
	.reg .pred 	%p<8>;
	.reg .b32 	%r<82>;
	.reg .b32 	%f<368>;
	.reg .b64 	%rd<70>;
	// demoted variable
	.shared .align 4 .b8 _ZZ6matmul6MatrixS_S_E2as[1024];
	// demoted variable
	.shared .align 4 .b8 _ZZ6matmul6MatrixS_S_E2bs[1024];
	ld.param.u64 	%rd7, [_Z6matmul6MatrixS_S__param_2+16];
	ld.param.u32 	%r43, [_Z6matmul6MatrixS_S__param_2+8];
	ld.param.u64 	%rd6, [_Z6matmul6MatrixS_S__param_1+16];
	ld.param.u32 	%r40, [_Z6matmul6MatrixS_S__param_1+8];
	ld.param.u64 	%rd5, [_Z6matmul6MatrixS_S__param_0+16];
	ld.param.u32 	%r37, [_Z6matmul6MatrixS_S__param_0+8];
	ld.param.v2.u32 	{%r35, %r36}, [_Z6matmul6MatrixS_S__param_0];
	mov.u32 	%r44, %ctaid.y;
	mov.u32 	%r45, %ctaid.x;
	shl.b32 	%r1, %r44, 4;
	shl.b32 	%r2, %r45, 4;
	mov.u32 	%r3, %tid.y;
	mov.u32 	%r4, %tid.x;
	shr.s32 	%r46, %r35, 31;
	shr.u32 	%r47, %r46, 28;
	add.s32 	%r48, %r35, %r47;
	shr.s32 	%r5, %r48, 4;
	setp.lt.s32 	%p1, %r35, 16;
	mov.f32 	%f367, 0f00000000;
	@%p1 bra 	$L__BB0_9;
	cvta.to.global.u64 	%rd1, %rd5;
	mul.lo.s32 	%r6, %r1, %r37;
	cvta.to.global.u64 	%rd2, %rd6;
	shl.b32 	%r8, %r40, 4;
	mad.lo.s32 	%r50, %r37, %r3, %r4;
	cvt.s64.s32 	%rd3, %r50;
	shl.b32 	%r51, %r3, 6;
	mov.u32 	%r52, _ZZ6matmul6MatrixS_S_E2as;
	add.s32 	%r9, %r52, %r51;
	shl.b32 	%r53, %r4, 2;
	add.s32 	%r10, %r9, %r53;
	mad.lo.s32 	%r54, %r40, %r3, %r4;
	cvt.s64.s32 	%rd4, %r54;
	mov.u32 	%r55, _ZZ6matmul6MatrixS_S_E2bs;
	add.s32 	%r12, %r55, %r53;
	add.s32 	%r11, %r12, %r51;
	add.s32 	%r56, %r5, -1;
	and.b32  	%r13, %r5, 3;
	setp.lt.u32 	%p2, %r56, 3;
	mov.f32 	%f367, 0f00000000;
	mov.b32 	%r81, 0;
	@%p2 bra 	$L__BB0_4;
	and.b32  	%r57, %r5, 134217724;
	neg.s32 	%r79, %r57;
	add.s32 	%r78, %r6, 32;
	add.s32 	%r77, %r8, %r2;
	shl.b32 	%r58, %r40, 5;
	add.s32 	%r76, %r58, %r2;
	mad.lo.s32 	%r75, %r40, 48, %r2;
	mov.f32 	%f367, 0f00000000;
	mov.u32 	%r74, %r2;
$L__BB0_3:
	.pragma "nounroll";
	and.b32  	%r81, %r5, 134217724;
	add.s32 	%r59, %r78, -32;
	cvt.s64.s32 	%rd8, %r59;
	cvt.s64.s32 	%rd9, %r74;
	add.s64 	%rd10, %rd8, %rd3;
	shl.b64 	%rd11, %rd10, 2;
	add.s64 	%rd12, %rd1, %rd11;
	ld.global.f32 	%f14, [%rd12];
	st.shared.f32 	[%r10], %f14;
	add.s64 	%rd13, %rd9, %rd4;
	shl.b64 	%rd14, %rd13, 2;
	add.s64 	%rd15, %rd2, %rd14;
	ld.global.f32 	%f15, [%rd15];
	st.shared.f32 	[%r11], %f15;
	bar.sync 	0;
	ld.shared.f32 	%f16, [%r9];
	ld.shared.f32 	%f17, [%r12];
	fma.rn.f32 	%f18, %f16, %f17, %f367;
	ld.shared.f32 	%f19, [%r9+4];
	ld.shared.f32 	%f20, [%r12+64];
	fma.rn.f32 	%f21, %f19, %f20, %f18;
	ld.shared.f32 	%f22, [%r9+8];
	ld.shared.f32 	%f23, [%r12+128];
	fma.rn.f32 	%f24, %f22, %f23, %f21;
	ld.shared.f32 	%f25, [%r9+12];
	ld.shared.f32 	%f26, [%r12+192];
	fma.rn.f32 	%f27, %f25, %f26, %f24;
	ld.shared.f32 	%f28, [%r9+16];
	ld.shared.f32 	%f29, [%r12+256];
	fma.rn.f32 	%f30, %f28, %f29, %f27;
	ld.shared.f32 	%f31, [%r9+20];
	ld.shared.f32 	%f32, [%r12+320];
	fma.rn.f32 	%f33, %f31, %f32, %f30;
	ld.shared.f32 	%f34, [%r9+24];
	ld.shared.f32 	%f35, [%r12+384];
	fma.rn.f32 	%f36, %f34, %f35, %f33;
	ld.shared.f32 	%f37, [%r9+28];
	ld.shared.f32 	%f38, [%r12+448];
	fma.rn.f32 	%f39, %f37, %f38, %f36;
	ld.shared.f32 	%f40, [%r9+32];
	ld.shared.f32 	%f41, [%r12+512];
	fma.rn.f32 	%f42, %f40, %f41, %f39;
	ld.shared.f32 	%f43, [%r9+36];
	ld.shared.f32 	%f44, [%r12+576];
	fma.rn.f32 	%f45, %f43, %f44, %f42;
	ld.shared.f32 	%f46, [%r9+40];
	ld.shared.f32 	%f47, [%r12+640];
	fma.rn.f32 	%f48, %f46, %f47, %f45;
	ld.shared.f32 	%f49, [%r9+44];
	ld.shared.f32 	%f50, [%r12+704];
	fma.rn.f32 	%f51, %f49, %f50, %f48;
	ld.shared.f32 	%f52, [%r9+48];
	ld.shared.f32 	%f53, [%r12+768];
	fma.rn.f32 	%f54, %f52, %f53, %f51;
	ld.shared.f32 	%f55, [%r9+52];
	ld.shared.f32 	%f56, [%r12+832];
	fma.rn.f32 	%f57, %f55, %f56, %f54;
	ld.shared.f32 	%f58, [%r9+56];
	ld.shared.f32 	%f59, [%r12+896];
	fma.rn.f32 	%f60, %f58, %f59, %f57;
	ld.shared.f32 	%f61, [%r9+60];
	ld.shared.f32 	%f62, [%r12+960];
	fma.rn.f32 	%f63, %f61, %f62, %f60;
	bar.sync 	0;
	add.s32 	%r60, %r78, -16;
	cvt.s64.s32 	%rd16, %r60;
	cvt.s64.s32 	%rd17, %r77;
	add.s64 	%rd18, %rd16, %rd3;
	shl.b64 	%rd19, %rd18, 2;
	add.s64 	%rd20, %rd1, %rd19;
	ld.global.f32 	%f64, [%rd20];
	st.shared.f32 	[%r10], %f64;
	add.s64 	%rd21, %rd17, %rd4;
	shl.b64 	%rd22, %rd21, 2;
	add.s64 	%rd23, %rd2, %rd22;
	ld.global.f32 	%f65, [%rd23];
	st.shared.f32 	[%r11], %f65;
	bar.sync 	0;
	ld.shared.f32 	%f66, [%r9];
	ld.shared.f32 	%f67, [%r12];
	fma.rn.f32 	%f68, %f66, %f67, %f63;
	ld.shared.f32 	%f69, [%r9+4];
	ld.shared.f32 	%f70, [%r12+64];
	fma.rn.f32 	%f71, %f69, %f70, %f68;
	ld.shared.f32 	%f72, [%r9+8];
	ld.shared.f32 	%f73, [%r12+128];
	fma.rn.f32 	%f74, %f72, %f73, %f71;
	ld.shared.f32 	%f75, [%r9+12];
	ld.shared.f32 	%f76, [%r12+192];
	fma.rn.f32 	%f77, %f75, %f76, %f74;
	ld.shared.f32 	%f78, [%r9+16];
	ld.shared.f32 	%f79, [%r12+256];
	fma.rn.f32 	%f80, %f78, %f79, %f77;
	ld.shared.f32 	%f81, [%r9+20];
	ld.shared.f32 	%f82, [%r12+320];
	fma.rn.f32 	%f83, %f81, %f82, %f80;
	ld.shared.f32 	%f84, [%r9+24];
	ld.shared.f32 	%f85, [%r12+384];
	fma.rn.f32 	%f86, %f84, %f85, %f83;
	ld.shared.f32 	%f87, [%r9+28];
	ld.shared.f32 	%f88, [%r12+448];
	fma.rn.f32 	%f89, %f87, %f88, %f86;
	ld.shared.f32 	%f90, [%r9+32];
	ld.shared.f32 	%f91, [%r12+512];
	fma.rn.f32 	%f92, %f90, %f91, %f89;
	ld.shared.f32 	%f93, [%r9+36];
	ld.shared.f32 	%f94, [%r12+576];
	fma.rn.f32 	%f95, %f93, %f94, %f92;
	ld.shared.f32 	%f96, [%r9+40];
	ld.shared.f32 	%f97, [%r12+640];
	fma.rn.f32 	%f98, %f96, %f97, %f95;
	ld.shared.f32 	%f99, [%r9+44];
	ld.shared.f32 	%f100, [%r12+704];
	fma.rn.f32 	%f101, %f99, %f100, %f98;
	ld.shared.f32 	%f102, [%r9+48];
	ld.shared.f32 	%f103, [%r12+768];
	fma.rn.f32 	%f104, %f102, %f103, %f101;
	ld.shared.f32 	%f105, [%r9+52];
	ld.shared.f32 	%f106, [%r12+832];
	fma.rn.f32 	%f107, %f105, %f106, %f104;
	ld.shared.f32 	%f108, [%r9+56];
	ld.shared.f32 	%f109, [%r12+896];
	fma.rn.f32 	%f110, %f108, %f109, %f107;
	ld.shared.f32 	%f111, [%r9+60];
	ld.shared.f32 	%f112, [%r12+960];
	fma.rn.f32 	%f113, %f111, %f112, %f110;
	bar.sync 	0;
	add.s32 	%r61, %r78, 16;
	cvt.s64.s32 	%rd24, %r78;
	cvt.s64.s32 	%rd25, %r76;
	add.s64 	%rd26, %rd24, %rd3;
	shl.b64 	%rd27, %rd26, 2;
	add.s64 	%rd28, %rd1, %rd27;
	ld.global.f32 	%f114, [%rd28];
	st.shared.f32 	[%r10], %f114;
	add.s64 	%rd29, %rd25, %rd4;
	shl.b64 	%rd30, %rd29, 2;
	add.s64 	%rd31, %rd2, %rd30;
	ld.global.f32 	%f115, [%rd31];
	st.shared.f32 	[%r11], %f115;
	bar.sync 	0;
	ld.shared.f32 	%f116, [%r9];
	ld.shared.f32 	%f117, [%r12];
	fma.rn.f32 	%f118, %f116, %f117, %f113;
	ld.shared.f32 	%f119, [%r9+4];
	ld.shared.f32 	%f120, [%r12+64];
	fma.rn.f32 	%f121, %f119, %f120, %f118;
	ld.shared.f32 	%f122, [%r9+8];
	ld.shared.f32 	%f123, [%r12+128];
	fma.rn.f32 	%f124, %f122, %f123, %f121;
	ld.shared.f32 	%f125, [%r9+12];
	ld.shared.f32 	%f126, [%r12+192];
	fma.rn.f32 	%f127, %f125, %f126, %f124;
	ld.shared.f32 	%f128, [%r9+16];
	ld.shared.f32 	%f129, [%r12+256];
	fma.rn.f32 	%f130, %f128, %f129, %f127;
	ld.shared.f32 	%f131, [%r9+20];
	ld.shared.f32 	%f132, [%r12+320];
	fma.rn.f32 	%f133, %f131, %f132, %f130;
	ld.shared.f32 	%f134, [%r9+24];
	ld.shared.f32 	%f135, [%r12+384];
	fma.rn.f32 	%f136, %f134, %f135, %f133;
	ld.shared.f32 	%f137, [%r9+28];
	ld.shared.f32 	%f138, [%r12+448];
	fma.rn.f32 	%f139, %f137, %f138, %f136;
	ld.shared.f32 	%f140, [%r9+32];
	ld.shared.f32 	%f141, [%r12+512];
	fma.rn.f32 	%f142, %f140, %f141, %f139;
	ld.shared.f32 	%f143, [%r9+36];
	ld.shared.f32 	%f144, [%r12+576];
	fma.rn.f32 	%f145, %f143, %f144, %f142;
	ld.shared.f32 	%f146, [%r9+40];
	ld.shared.f32 	%f147, [%r12+640];
	fma.rn.f32 	%f148, %f146, %f147, %f145;
	ld.shared.f32 	%f149, [%r9+44];
	ld.shared.f32 	%f150, [%r12+704];
	fma.rn.f32 	%f151, %f149, %f150, %f148;
	ld.shared.f32 	%f152, [%r9+48];
	ld.shared.f32 	%f153, [%r12+768];
	fma.rn.f32 	%f154, %f152, %f153, %f151;
	ld.shared.f32 	%f155, [%r9+52];
	ld.shared.f32 	%f156, [%r12+832];
	fma.rn.f32 	%f157, %f155, %f156, %f154;
	ld.shared.f32 	%f158, [%r9+56];
	ld.shared.f32 	%f159, [%r12+896];
	fma.rn.f32 	%f160, %f158, %f159, %f157;
	ld.shared.f32 	%f161, [%r9+60];
	ld.shared.f32 	%f162, [%r12+960];
	fma.rn.f32 	%f163, %f161, %f162, %f160;
	bar.sync 	0;
	cvt.s64.s32 	%rd32, %r61;
	cvt.s64.s32 	%rd33, %r75;
	add.s64 	%rd34, %rd32, %rd3;
	shl.b64 	%rd35, %rd34, 2;
	add.s64 	%rd36, %rd1, %rd35;
	ld.global.f32 	%f164, [%rd36];
	st.shared.f32 	[%r10], %f164;
	add.s64 	%rd37, %rd33, %rd4;
	shl.b64 	%rd38, %rd37, 2;
	add.s64 	%rd39, %rd2, %rd38;
	ld.global.f32 	%f165, [%rd39];
	st.shared.f32 	[%r11], %f165;
	bar.sync 	0;
	ld.shared.f32 	%f166, [%r9];
	ld.shared.f32 	%f167, [%r12];
	fma.rn.f32 	%f168, %f166, %f167, %f163;
	ld.shared.f32 	%f169, [%r9+4];
	ld.shared.f32 	%f170, [%r12+64];
	fma.rn.f32 	%f171, %f169, %f170, %f168;
	ld.shared.f32 	%f172, [%r9+8];
	ld.shared.f32 	%f173, [%r12+128];
	fma.rn.f32 	%f174, %f172, %f173, %f171;
	ld.shared.f32 	%f175, [%r9+12];
	ld.shared.f32 	%f176, [%r12+192];
	fma.rn.f32 	%f177, %f175, %f176, %f174;
	ld.shared.f32 	%f178, [%r9+16];
	ld.shared.f32 	%f179, [%r12+256];
	fma.rn.f32 	%f180, %f178, %f179, %f177;
	ld.shared.f32 	%f181, [%r9+20];
	ld.shared.f32 	%f182, [%r12+320];
	fma.rn.f32 	%f183, %f181, %f182, %f180;
	ld.shared.f32 	%f184, [%r9+24];
	ld.shared.f32 	%f185, [%r12+384];
	fma.rn.f32 	%f186, %f184, %f185, %f183;
	ld.shared.f32 	%f187, [%r9+28];
	ld.shared.f32 	%f188, [%r12+448];
	fma.rn.f32 	%f189, %f187, %f188, %f186;
	ld.shared.f32 	%f190, [%r9+32];
	ld.shared.f32 	%f191, [%r12+512];
	fma.rn.f32 	%f192, %f190, %f191, %f189;
	ld.shared.f32 	%f193, [%r9+36];
	ld.shared.f32 	%f194, [%r12+576];
	fma.rn.f32 	%f195, %f193, %f194, %f192;
	ld.shared.f32 	%f196, [%r9+40];
	ld.shared.f32 	%f197, [%r12+640];
	fma.rn.f32 	%f198, %f196, %f197, %f195;
	ld.shared.f32 	%f199, [%r9+44];
	ld.shared.f32 	%f200, [%r12+704];
	fma.rn.f32 	%f201, %f199, %f200, %f198;
	ld.shared.f32 	%f202, [%r9+48];
	ld.shared.f32 	%f203, [%r12+768];
	fma.rn.f32 	%f204, %f202, %f203, %f201;
	ld.shared.f32 	%f205, [%r9+52];
	ld.shared.f32 	%f206, [%r12+832];
	fma.rn.f32 	%f207, %f205, %f206, %f204;
	ld.shared.f32 	%f208, [%r9+56];
	ld.shared.f32 	%f209, [%r12+896];
	fma.rn.f32 	%f210, %f208, %f209, %f207;
	ld.shared.f32 	%f211, [%r9+60];
	ld.shared.f32 	%f212, [%r12+960];
	fma.rn.f32 	%f367, %f211, %f212, %f210;
	bar.sync 	0;
	add.s32 	%r79, %r79, 4;
	add.s32 	%r78, %r78, 64;
	shl.b32 	%r62, %r40, 6;
	add.s32 	%r77, %r77, %r62;
	add.s32 	%r76, %r76, %r62;
	add.s32 	%r75, %r75, %r62;
	add.s32 	%r74, %r74, %r62;
	setp.ne.s32 	%p3, %r79, 0;
	@%p3 bra 	$L__BB0_3;
$L__BB0_4:
	setp.eq.s32 	%p4, %r13, 0;
	@%p4 bra 	$L__BB0_9;
	setp.eq.s32 	%p5, %r13, 1;
	@%p5 bra 	$L__BB0_7;
	shl.b32 	%r63, %r81, 4;
	add.s32 	%r64, %r63, %r6;
	cvt.s64.s32 	%rd40, %r64;
	mad.lo.s32 	%r65, %r8, %r81, %r2;
	cvt.s64.s32 	%rd41, %r65;
	add.s64 	%rd42, %rd40, %rd3;
	shl.b64 	%rd43, %rd42, 2;
	add.s64 	%rd44, %rd1, %rd43;
	ld.global.f32 	%f214, [%rd44];
	st.shared.f32 	[%r10], %f214;
	add.s64 	%rd45, %rd41, %rd4;
	shl.b64 	%rd46, %rd45, 2;
	add.s64 	%rd47, %rd2, %rd46;
	ld.global.f32 	%f215, [%rd47];
	st.shared.f32 	[%r11], %f215;
	bar.sync 	0;
	ld.shared.f32 	%f216, [%r9];
	ld.shared.f32 	%f217, [%r12];
	fma.rn.f32 	%f218, %f216, %f217, %f367;
	ld.shared.f32 	%f219, [%r9+4];
	ld.shared.f32 	%f220, [%r12+64];
	fma.rn.f32 	%f221, %f219, %f220, %f218;
	ld.shared.f32 	%f222, [%r9+8];
	ld.shared.f32 	%f223, [%r12+128];
	fma.rn.f32 	%f224, %f222, %f223, %f221;
	ld.shared.f32 	%f225, [%r9+12];
	ld.shared.f32 	%f226, [%r12+192];
	fma.rn.f32 	%f227, %f225, %f226, %f224;
	ld.shared.f32 	%f228, [%r9+16];
	ld.shared.f32 	%f229, [%r12+256];
	fma.rn.f32 	%f230, %f228, %f229, %f227;
	ld.shared.f32 	%f231, [%r9+20];
	ld.shared.f32 	%f232, [%r12+320];
	fma.rn.f32 	%f233, %f231, %f232, %f230;
	ld.shared.f32 	%f234, [%r9+24];
	ld.shared.f32 	%f235, [%r12+384];
	fma.rn.f32 	%f236, %f234, %f235, %f233;
	ld.shared.f32 	%f237, [%r9+28];
	ld.shared.f32 	%f238, [%r12+448];
	fma.rn.f32 	%f239, %f237, %f238, %f236;
	ld.shared.f32 	%f240, [%r9+32];
	ld.shared.f32 	%f241, [%r12+512];
	fma.rn.f32 	%f242, %f240, %f241, %f239;
	ld.shared.f32 	%f243, [%r9+36];
	ld.shared.f32 	%f244, [%r12+576];
	fma.rn.f32 	%f245, %f243, %f244, %f242;
	ld.shared.f32 	%f246, [%r9+40];
	ld.shared.f32 	%f247, [%r12+640];
	fma.rn.f32 	%f248, %f246, %f247, %f245;
	ld.shared.f32 	%f249, [%r9+44];
	ld.shared.f32 	%f250, [%r12+704];
	fma.rn.f32 	%f251, %f249, %f250, %f248;
	ld.shared.f32 	%f252, [%r9+48];
	ld.shared.f32 	%f253, [%r12+768];
	fma.rn.f32 	%f254, %f252, %f253, %f251;
	ld.shared.f32 	%f255, [%r9+52];
	ld.shared.f32 	%f256, [%r12+832];
	fma.rn.f32 	%f257, %f255, %f256, %f254;
	ld.shared.f32 	%f258, [%r9+56];
	ld.shared.f32 	%f259, [%r12+896];
	fma.rn.f32 	%f260, %f258, %f259, %f257;
	ld.shared.f32 	%f261, [%r9+60];
	ld.shared.f32 	%f262, [%r12+960];
	fma.rn.f32 	%f263, %f261, %f262, %f260;
	bar.sync 	0;
	add.s32 	%r66, %r64, 16;
	cvt.s64.s32 	%rd48, %r66;
	add.s32 	%r67, %r65, %r8;
	cvt.s64.s32 	%rd49, %r67;
	add.s64 	%rd50, %rd48, %rd3;
	shl.b64 	%rd51, %rd50, 2;
	add.s64 	%rd52, %rd1, %rd51;
	ld.global.f32 	%f264, [%rd52];
	st.shared.f32 	[%r10], %f264;
	add.s64 	%rd53, %rd49, %rd4;
	shl.b64 	%rd54, %rd53, 2;
	add.s64 	%rd55, %rd2, %rd54;
	ld.global.f32 	%f265, [%rd55];
	st.shared.f32 	[%r11], %f265;
	bar.sync 	0;
	ld.shared.f32 	%f266, [%r9];
	ld.shared.f32 	%f267, [%r12];
	fma.rn.f32 	%f268, %f266, %f267, %f263;
	ld.shared.f32 	%f269, [%r9+4];
	ld.shared.f32 	%f270, [%r12+64];
	fma.rn.f32 	%f271, %f269, %f270, %f268;
	ld.shared.f32 	%f272, [%r9+8];
	ld.shared.f32 	%f273, [%r12+128];
	fma.rn.f32 	%f274, %f272, %f273, %f271;
	ld.shared.f32 	%f275, [%r9+12];
	ld.shared.f32 	%f276, [%r12+192];
	fma.rn.f32 	%f277, %f275, %f276, %f274;
	ld.shared.f32 	%f278, [%r9+16];
	ld.shared.f32 	%f279, [%r12+256];
	fma.rn.f32 	%f280, %f278, %f279, %f277;
	ld.shared.f32 	%f281, [%r9+20];
	ld.shared.f32 	%f282, [%r12+320];
	fma.rn.f32 	%f283, %f281, %f282, %f280;
	ld.shared.f32 	%f284, [%r9+24];
	ld.shared.f32 	%f285, [%r12+384];
	fma.rn.f32 	%f286, %f284, %f285, %f283;
	ld.shared.f32 	%f287, [%r9+28];
	ld.shared.f32 	%f288, [%r12+448];
	fma.rn.f32 	%f289, %f287, %f288, %f286;
	ld.shared.f32 	%f290, [%r9+32];
	ld.shared.f32 	%f291, [%r12+512];
	fma.rn.f32 	%f292, %f290, %f291, %f289;
	ld.shared.f32 	%f293, [%r9+36];
	ld.shared.f32 	%f294, [%r12+576];
	fma.rn.f32 	%f295, %f293, %f294, %f292;
	ld.shared.f32 	%f296, [%r9+40];
	ld.shared.f32 	%f297, [%r12+640];
	fma.rn.f32 	%f298, %f296, %f297, %f295;
	ld.shared.f32 	%f299, [%r9+44];
	ld.shared.f32 	%f300, [%r12+704];
	fma.rn.f32 	%f301, %f299, %f300, %f298;
	ld.shared.f32 	%f302, [%r9+48];
	ld.shared.f32 	%f303, [%r12+768];
	fma.rn.f32 	%f304, %f302, %f303, %f301;
	ld.shared.f32 	%f305, [%r9+52];
	ld.shared.f32 	%f306, [%r12+832];
	fma.rn.f32 	%f307, %f305, %f306, %f304;
	ld.shared.f32 	%f308, [%r9+56];
	ld.shared.f32 	%f309, [%r12+896];
	fma.rn.f32 	%f310, %f308, %f309, %f307;
	ld.shared.f32 	%f311, [%r9+60];
	ld.shared.f32 	%f312, [%r12+960];
	fma.rn.f32 	%f367, %f311, %f312, %f310;
	bar.sync 	0;
	add.s32 	%r81, %r81, 2;
$L__BB0_7:
	and.b32  	%r68, %r5, 1;
	setp.eq.b32 	%p6, %r68, 1;
	not.pred 	%p7, %p6;
	@%p7 bra 	$L__BB0_9;
	shl.b32 	%r69, %r81, 4;
	add.s32 	%r70, %r69, %r6;
	cvt.s64.s32 	%rd56, %r70;
	mad.lo.s32 	%r71, %r8, %r81, %r2;
	cvt.s64.s32 	%rd57, %r71;
	add.s64 	%rd58, %rd56, %rd3;
	shl.b64 	%rd59, %rd58, 2;
	add.s64 	%rd60, %rd1, %rd59;
	ld.global.f32 	%f313, [%rd60];
	st.shared.f32 	[%r10], %f313;
	add.s64 	%rd61, %rd57, %rd4;
	shl.b64 	%rd62, %rd61, 2;
	add.s64 	%rd63, %rd2, %rd62;
	ld.global.f32 	%f314, [%rd63];
	st.shared.f32 	[%r11], %f314;
	bar.sync 	0;
	ld.shared.f32 	%f315, [%r9];
	ld.shared.f32 	%f316, [%r12];
	fma.rn.f32 	%f317, %f315, %f316, %f367;
	ld.shared.f32 	%f318, [%r9+4];
	ld.shared.f32 	%f319, [%r12+64];
	fma.rn.f32 	%f320, %f318, %f319, %f317;
	ld.shared.f32 	%f321, [%r9+8];
	ld.shared.f32 	%f322, [%r12+128];
	fma.rn.f32 	%f323, %f321, %f322, %f320;
	ld.shared.f32 	%f324, [%r9+12];
	ld.shared.f32 	%f325, [%r12+192];
	fma.rn.f32 	%f326, %f324, %f325, %f323;
	ld.shared.f32 	%f327, [%r9+16];
	ld.shared.f32 	%f328, [%r12+256];
	fma.rn.f32 	%f329, %f327, %f328, %f326;
	ld.shared.f32 	%f330, [%r9+20];
	ld.shared.f32 	%f331, [%r12+320];
	fma.rn.f32 	%f332, %f330, %f331, %f329;
	ld.shared.f32 	%f333, [%r9+24];
	ld.shared.f32 	%f334, [%r12+384];
	fma.rn.f32 	%f335, %f333, %f334, %f332;
	ld.shared.f32 	%f336, [%r9+28];
	ld.shared.f32 	%f337, [%r12+448];
	fma.rn.f32 	%f338, %f336, %f337, %f335;
	ld.shared.f32 	%f339, [%r9+32];
	ld.shared.f32 	%f340, [%r12+512];
	fma.rn.f32 	%f341, %f339, %f340, %f338;
	ld.shared.f32 	%f342, [%r9+36];
	ld.shared.f32 	%f343, [%r12+576];
	fma.rn.f32 	%f344, %f342, %f343, %f341;
	ld.shared.f32 	%f345, [%r9+40];
	ld.shared.f32 	%f346, [%r12+640];
	fma.rn.f32 	%f347, %f345, %f346, %f344;
	ld.shared.f32 	%f348, [%r9+44];
	ld.shared.f32 	%f349, [%r12+704];
	fma.rn.f32 	%f350, %f348, %f349, %f347;
	ld.shared.f32 	%f351, [%r9+48];
	ld.shared.f32 	%f352, [%r12+768];
	fma.rn.f32 	%f353, %f351, %f352, %f350;
	ld.shared.f32 	%f354, [%r9+52];
	ld.shared.f32 	%f355, [%r12+832];
	fma.rn.f32 	%f356, %f354, %f355, %f353;
	ld.shared.f32 	%f357, [%r9+56];
	ld.shared.f32 	%f358, [%r12+896];
	fma.rn.f32 	%f359, %f357, %f358, %f356;
	ld.shared.f32 	%f360, [%r9+60];
	ld.shared.f32 	%f361, [%r12+960];
	fma.rn.f32 	%f367, %f360, %f361, %f359;
	bar.sync 	0;
$L__BB0_9:
	mad.lo.s32 	%r72, %r1, %r43, %r2;
	cvt.s64.s32 	%rd64, %r72;
	cvta.to.global.u64 	%rd65, %rd7;
	mad.lo.s32 	%r73, %r43, %r3, %r4;
	cvt.s64.s32 	%rd66, %r73;
	add.s64 	%rd67, %rd64, %rd66;
	shl.b64 	%rd68, %rd67, 2;
	add.s64 	%rd69, %rd65, %rd68;
	st.global.f32 	[%rd69], %f367;
	ret;

}


// ===== COMPILED SASS (sm_100) =====

	.target	sm_100

	.elftype	@"ET_EXEC"


//--------------------- .note.nv.tkinfo           --------------------------
	.section	.note.nv.tkinfo,"",@"SHT_NOTE"
	.sectionflags	@"SHF_NOTE_NV_TKINFO"
	.tkinfo
        /*0018*/ 	.word	0x00000002
        /*0030*/ 	.string	""
        /*0030*/ 	.string	"ptxas"
        /*0030*/ 	.string	"Cuda compilation tools, release 13.0, V13.0.88"
        /*0030*/ 	.string	"Build cuda_13.0.r13.0/compiler.36424714_0"
        /*0030*/ 	.string	"-arch sm_100 -m 64 "



//--------------------- .note.nv.cuinfo           --------------------------
	.section	.note.nv.cuinfo,"",@"SHT_NOTE"
	.sectionflags	@"SHF_NOTE_NV_CUINFO"
        /*0018*/ 	.short	0x0002
        /*001a*/ 	.short	0x0064
        /*001c*/ 	.short	0x0082
	.zero		2


//--------------------- .nv.info                  --------------------------
	.section	.nv.info,"",@"SHT_CUDA_INFO"
	.align	4


	//----- nvinfo : EIATTR_REGCOUNT
	.align		4
        /*0000*/ 	.byte	0x04, 0x2f
        /*0002*/ 	.short	(.L_1 - .L_0)
	.align		4
.L_0:
        /*0004*/ 	.word	index@(_Z6matmul6MatrixS_S_)
        /*0008*/ 	.word	0x00000020


	//----- nvinfo : EIATTR_FRAME_SIZE
	.align		4
.L_1:
        /*000c*/ 	.byte	0x04, 0x11
        /*000e*/ 	.short	(.L_3 - .L_2)
	.align		4
.L_2:
        /*0010*/ 	.word	index@(_Z6matmul6MatrixS_S_)
        /*0014*/ 	.word	0x00000000


	//----- nvinfo : EIATTR_MIN_STACK_SIZE
	.align		4
.L_3:
        /*0018*/ 	.byte	0x04, 0x12
        /*001a*/ 	.short	(.L_5 - .L_4)
	.align		4
.L_4:
        /*001c*/ 	.word	index@(_Z6matmul6MatrixS_S_)
        /*0020*/ 	.word	0x00000000
.L_5:


//--------------------- .nv.compat                --------------------------
	.section	.nv.compat,"",@"SHT_CUDA_COMPAT_INFO"
	.align	4
        /*0000*/ 	.byte	0x02, 0x09, 0x00, 0x00, 0x02, 0x02, 0x01, 0x00, 0x02, 0x05, 0x05, 0x00, 0x03, 0x07, 0x01, 0x01
        /*0010*/ 	.byte	0x02, 0x03, 0x00, 0x00, 0x02, 0x06, 0x01, 0x00, 0x04, 0x0b, 0x08, 0x00, 0x09, 0x00, 0x00, 0x00
        /*0020*/ 	.byte	0x00, 0x00, 0x00, 0x00


//--------------------- .nv.info._Z6matmul6MatrixS_S_ --------------------------
	.section	.nv.info._Z6matmul6MatrixS_S_,"",@"SHT_CUDA_INFO"
	.sectionflags	@""
	.align	4


	//----- nvinfo : EIATTR_CUDA_API_VERSION
	.align		4
        /*0000*/ 	.byte	0x04, 0x37
        /*0002*/ 	.short	(.L_7 - .L_6)
.L_6:
        /*0004*/ 	.word	0x00000082


	//----- nvinfo : EIATTR_KPARAM_INFO
	.align		4
.L_7:
        /*0008*/ 	.byte	0x04, 0x17
        /*000a*/ 	.short	(.L_9 - .L_8)
.L_8:
        /*000c*/ 	.word	0x00000000
        /*0010*/ 	.short	0x0002
        /*0012*/ 	.short	0x0030
        /*0014*/ 	.byte	0x00, 0xf0, 0x61, 0x00


	//----- nvinfo : EIATTR_KPARAM_INFO
	.align		4
.L_9:
        /*0018*/ 	.byte	0x04, 0x17
        /*001a*/ 	.short	(.L_11 - .L_10)
.L_10:
        /*001c*/ 	.word	0x00000000
        /*0020*/ 	.short	0x0001
        /*0022*/ 	.short	0x0018
        /*0024*/ 	.byte	0x00, 0xf0, 0x61, 0x00


	//----- nvinfo : EIATTR_KPARAM_INFO
	.align		4
.L_11:
        /*0028*/ 	.byte	0x04, 0x17
        /*002a*/ 	.short	(.L_13 - .L_12)
.L_12:
        /*002c*/ 	.word	0x00000000
        /*0030*/ 	.short	0x0000
        /*0032*/ 	.short	0x0000
        /*0034*/ 	.byte	0x00, 0xf0, 0x61, 0x00


	//----- nvinfo : EIATTR_SPARSE_MMA_MASK
	.align		4
.L_13:
        /*0038*/ 	.byte	0x03, 0x50
        /*003a*/ 	.short	0x0000


	//----- nvinfo : EIATTR_MAXREG_COUNT
	.align		4
        /*003c*/ 	.byte	0x03, 0x1b
        /*003e*/ 	.short	0x00ff


	//----- nvinfo : EIATTR_NUM_BARRIERS
	.align		4
        /*0040*/ 	.byte	0x02, 0x4c
        /*0042*/ 	.byte	0x01
	.zero		1


	//----- nvinfo : EIATTR_MERCURY_ISA_VERSION
	.align		4
        /*0044*/ 	.byte	0x03, 0x5f
        /*0046*/ 	.short	0x0101


	//----- nvinfo : EIATTR_VRC_CTA_INIT_COUNT
	.align		4
        /*0048*/ 	.byte	0x02, 0x4a
	.zero		1
	.zero		1


	//----- nvinfo : EIATTR_EXIT_INSTR_OFFSETS
	.align		4
        /*004c*/ 	.byte	0x04, 0x1c
        /*004e*/ 	.short	(.L_15 - .L_14)


	//   ....[0]....
.L_14:
        /*0050*/ 	.word	0x00001be0


	//----- nvinfo : EIATTR_CBANK_PARAM_SIZE
	.align		4
.L_15:
        /*0054*/ 	.byte	0x03, 0x19
        /*0056*/ 	.short	0x0048


	//----- nvinfo : EIATTR_PARAM_CBANK
	.align		4
        /*0058*/ 	.byte	0x04, 0x0a
        /*005a*/ 	.short	(.L_17 - .L_16)
	.align		4
.L_16:
        /*005c*/ 	.word	index@(.nv.constant0._Z6matmul6MatrixS_S_)
        /*0060*/ 	.short	0x0380
        /*0062*/ 	.short	0x0048


	//----- nvinfo : EIATTR_SW_WAR
	.align		4
.L_17:
        /*0064*/ 	.byte	0x04, 0x36
        /*0066*/ 	.short	(.L_19 - .L_18)
.L_18:
        /*0068*/ 	.word	0x00000008
.L_19:


//--------------------- .nv.callgraph             --------------------------
	.section	.nv.callgraph,"",@"SHT_CUDA_CALLGRAPH"
	.align	4
	.sectionentsize	8
	.align		4
        /*0000*/ 	.word	0x00000000
	.align		4
        /*0004*/ 	.word	0xffffffff
	.align		4
        /*0008*/ 	.word	0x00000000
	.align		4
        /*000c*/ 	.word	0xfffffffe
	.align		4
        /*0010*/ 	.word	0x00000000
	.align		4
        /*0014*/ 	.word	0xfffffffd
	.align		4
        /*0018*/ 	.word	0x00000000
	.align		4
        /*001c*/ 	.word	0xfffffffc


//--------------------- .text._Z6matmul6MatrixS_S_ --------------------------
	.section	.text._Z6matmul6MatrixS_S_,"ax",@progbits
	.align	128
        .global         _Z6matmul6MatrixS_S_
        .type           _Z6matmul6MatrixS_S_,@function
        .size           _Z6matmul6MatrixS_S_,(.L_x_5 - _Z6matmul6MatrixS_S_)
        .other          _Z6matmul6MatrixS_S_,@"STO_CUDA_ENTRY STV_DEFAULT"
_Z6matmul6MatrixS_S_:
.text._Z6matmul6MatrixS_S_:
[----:B------:R-:W-:Y:S01]  /*0000*/  LDC R1, c[0x0][0x37c] ;  /* 0x0000df00ff017b82 */ /* 0x000fe20000000800 */
[----:B------:R-:W0:Y:S01]  /*0010*/  S2R R17, SR_CTAID.X ;  /* 0x0000000000117919 */ /* 0x000e220000002500 */
[----:B------:R-:W1:Y:S06]  /*0020*/  LDCU UR6, c[0x0][0x380] ;  /* 0x00007000ff0677ac */ /* 0x000e6c0008000800 */
[----:B------:R-:W2:Y:S01]  /*0030*/  S2UR UR4, SR_CTAID.Y ;  /* 0x00000000000479c3 */ /* 0x000ea20000002600 */
[----:B------:R-:W-:Y:S01]  /*0040*/  HFMA2 R25, -RZ, RZ, 0, 0 ;  /* 0x00000000ff197431 */ /* 0x000fe200000001ff */
[----:B------:R-:W3:Y:S01]  /*0050*/  S2R R9, SR_TID.Y ;  /* 0x0000000000097919 */ /* 0x000ee20000002200 */
[----:B------:R-:W4:Y:S01]  /*0060*/  LDCU.64 UR12, c[0x0][0x358] ;  /* 0x00006b00ff0c77ac */ /* 0x000f220008000a00 */
[----:B------:R-:W3:Y:S01]  /*0070*/  S2R R6, SR_TID.X ;  /* 0x0000000000067919 */ /* 0x000ee20000002100 */
[----:B-1----:R-:W-:-:S02]  /*0080*/  UISETP.GE.AND UP0, UPT, UR6, 0x10, UPT ;  /* 0x000000100600788c */ /* 0x002fc4000bf06270 */
[----:B------:R-:W-:-:S04]  /*0090*/  USHF.R.S32.HI UR5, URZ, 0x1f, UR6 ;  /* 0x0000001fff057899 */ /* 0x000fc80008011406 */
[----:B------:R-:W-:Y:S02]  /*00a0*/  ULEA.HI UR5, UR5, UR6, URZ, 0x4 ;  /* 0x0000000605057291 */ /* 0x000fe4000f8f20ff */
[----:B--2---:R-:W-:Y:S01]  /*00b0*/  USHF.L.U32 UR4, UR4, 0x4, URZ ;  /* 0x0000000404047899 */ /* 0x004fe200080006ff */
[----:B0-----:R-:W-:Y:S01]  /*00c0*/  SHF.L.U32 R17, R17, 0x4, RZ ;  /* 0x0000000411117819 */ /* 0x001fe200000006ff */
[----:B----4-:R-:W-:Y:S10]  /*00d0*/  BRA.U !UP0, `(.L_x_0) ;  /* 0x0000001908907547 */ /* 0x010ff4000b800000 */
[----:B------:R-:W0:Y:S01]  /*00e0*/  S2UR UR8, SR_CgaCtaId ;  /* 0x00000000000879c3 */ /* 0x000e220000008800 */
[----:B------:R-:W3:Y:S01]  /*00f0*/  LDCU UR11, c[0x0][0x388] ;  /* 0x00007100ff0b77ac */ /* 0x000ee20008000800 */
[----:B------:R-:W-:Y:S02]  /*0100*/  MOV R25, RZ ;  /* 0x000000ff00197202 */ /* 0x000fe40000000f00 */
[----:B------:R-:W-:Y:S01]  /*0110*/  MOV R20, RZ ;  /* 0x000000ff00147202 */ /* 0x000fe20000000f00 */
[----:B------:R-:W-:Y:S01]  /*0120*/  USHF.R.S32.HI UR5, URZ, 0x4, UR5 ;  /* 0x00000004ff057899 */ /* 0x000fe20008011405 */
[----:B------:R-:W-:Y:S02]  /*0130*/  UMOV UR7, 0x400 ;  /* 0x0000040000077882 */ /* 0x000fe40000000000 */
[----:B------:R-:W1:Y:S01]  /*0140*/  LDC R18, c[0x0][0x3a0] ;  /* 0x0000e800ff127b82 */ /* 0x000e620000000800 */
[----:B------:R-:W-:-:S04]  /*0150*/  UIADD3 UR10, UPT, UPT, UR5, -0x1, URZ ;  /* 0xffffffff050a7890 */ /* 0x000fc8000fffe0ff */
[----:B------:R-:W-:Y:S01]  /*0160*/  UISETP.GE.U32.AND UP0, UPT, UR10, 0x3, UPT ;  /* 0x000000030a00788c */ /* 0x000fe2000bf06070 */
[----:B---3--:R-:W-:Y:S01]  /*0170*/  IMAD R16, R9, UR11, R6 ;  /* 0x0000000b09107c24 */ /* 0x008fe2000f8e0206 */
[----:B------:R-:W-:Y:S02]  /*0180*/  UIMAD UR6, UR4, UR11, URZ ;  /* 0x0000000b040672a4 */ /* 0x000fe4000f8e02ff */
[----:B0-----:R-:W-:Y:S02]  /*0190*/  ULEA UR9, UR8, UR7, 0x18 ;  /* 0x0000000708097291 */ /* 0x001fe4000f8ec0ff */
[----:B------:R-:W-:Y:S01]  /*01a0*/  SHF.R.S32.HI R2, RZ, 0x1f, R16 ;  /* 0x0000001fff027819 */ /* 0x000fe20000011410 */
[----:B------:R-:W-:-:S04]  /*01b0*/  UIADD3 UR7, UPT, UPT, UR7, 0x400, URZ ;  /* 0x0000040007077890 */ /* 0x000fc8000fffe0ff */
[----:B------:R-:W-:Y:S01]  /*01c0*/  ULEA UR7, UR8, UR7, 0x18 ;  /* 0x0000000708077291 */ /* 0x000fe2000f8ec0ff */
[C---:B------:R-:W-:Y:S01]  /*01d0*/  LEA R7, R9.reuse, UR9, 0x6 ;  /* 0x0000000909077c11 */ /* 0x040fe2000f8e30ff */
[----:B-1----:R-:W-:Y:S01]  /*01e0*/  IMAD R5, R9, R18, R6 ;  /* 0x0000001209057224 */ /* 0x002fe200078e0206 */
[----:B------:R-:W-:-:S03]  /*01f0*/  SHF.L.U32 R26, R18, 0x4, RZ ;  /* 0x00000004121a7819 */ /* 0x000fc600000006ff */
[C---:B------:R-:W-:Y:S02]  /*0200*/  LEA R0, R6.reuse, UR7, 0x2 ;  /* 0x0000000706007c11 */ /* 0x040fe4000f8e10ff */
[----:B------:R-:W-:Y:S02]  /*0210*/  SHF.R.S32.HI R3, RZ, 0x1f, R5 ;  /* 0x0000001fff037819 */ /* 0x000fe40000011405 */
[----:B------:R-:W-:Y:S02]  /*0220*/  LEA R6, R6, R7, 0x2 ;  /* 0x0000000706067211 */ /* 0x000fe400078e10ff */
[----:B------:R-:W-:Y:S01]  /*0230*/  LEA R4, R9, R0, 0x6 ;  /* 0x0000000009047211 */ /* 0x000fe200078e30ff */
[----:B------:R-:W-:Y:S06]  /*0240*/  BRA.U !UP0, `(.L_x_1) ;  /* 0x0000000d08807547 */ /* 0x000fec000b800000 */
[----:B------:R-:W-:Y:S01]  /*0250*/  UIADD3 UR6, UPT, UPT, UR6, 0x20, URZ ;  /* 0x0000002006067890 */ /* 0x000fe2000fffe0ff */
[----:B------:R-:W-:Y:S01]  /*0260*/  IADD3 R26, PT, PT, R17, R26, RZ ;  /* 0x0000001a111a7210 */ /* 0x000fe20007ffe0ff */
[----:B------:R-:W-:Y:S01]  /*0270*/  ULOP3.LUT UR7, UR5, 0x7fffffc, URZ, 0xc0, !UPT ;  /* 0x07fffffc05077892 */ /* 0x000fe2000f8ec0ff */
[CC--:B------:R-:W-:Y:S01]  /*0280*/  LEA R24, R18.reuse, R17.reuse, 0x5 ;  /* 0x0000001112187211 */ /* 0x0c0fe200078e28ff */
[----:B------:R-:W-:Y:S01]  /*0290*/  IMAD R22, R18, 0x30, R17 ;  /* 0x0000003012167824 */ /* 0x000fe200078e0211 */
[----:B------:R-:W-:Y:S01]  /*02a0*/  MOV R25, RZ ;  /* 0x000000ff00197202 */ /* 0x000fe20000000f00 */
[----:B------:R-:W0:Y:S01]  /*02b0*/  LDCU.64 UR10, c[0x0][0x3a8] ;  /* 0x00007500ff0a77ac */ /* 0x000e220008000a00 */
[----:B------:R-:W-:Y:S02]  /*02c0*/  MOV R20, R17 ;  /* 0x0000001100147202 */ /* 0x000fe40000000f00 */
[----:B------:R-:W-:Y:S01]  /*02d0*/  MOV R19, UR6 ;  /* 0x0000000600137c02 */ /* 0x000fe20008000f00 */
[----:B------:R-:W1:Y:S01]  /*02e0*/  LDCU.64 UR8, c[0x0][0x390] ;  /* 0x00007200ff0877ac */ /* 0x000e620008000a00 */
[----:B------:R-:W-:-:S12]  /*02f0*/  UIADD3 UR7, UPT, UPT, -UR7, URZ, URZ ;  /* 0x000000ff07077290 */ /* 0x000fd8000fffe1ff */
.L_x_2:
[----:B------:R-:W-:Y:S02]  /*0300*/  IADD3 R9, PT, PT, R19, -0x20, RZ ;  /* 0xffffffe013097810 */ /* 0x000fe40007ffe0ff */
[----:B------:R-:W-:Y:S02]  /*0310*/  IADD3 R11, P0, PT, R5, R20, RZ ;  /* 0x00000014050b7210 */ /* 0x000fe40007f1e0ff */
[----:B------:R-:W-:Y:S02]  /*0320*/  IADD3 R13, P1, PT, R16, R9, RZ ;  /* 0x00000009100d7210 */ /* 0x000fe40007f3e0ff */
[----:B------:R-:W-:Y:S02]  /*0330*/  LEA.HI.X.SX32 R12, R20, R3, 0x1, P0 ;  /* 0x00000003140c7211 */ /* 0x000fe400000f0eff */
[----:B0-----:R-:W-:Y:S02]  /*0340*/  LEA R8, P0, R11, UR10, 0x2 ;  /* 0x0000000a0b087c11 */ /* 0x001fe4000f8010ff */
[----:B------:R-:W-:-:S02]  /*0350*/  LEA.HI.X.SX32 R14, R9, R2, 0x1, P1 ;  /* 0x00000002090e7211 */ /* 0x000fc400008f0eff */
[----:B-1----:R-:W-:Y:S02]  /*0360*/  LEA R10, P1, R13, UR8, 0x2 ;  /* 0x000000080d0a7c11 */ /* 0x002fe4000f8210ff */
[----:B------:R-:W-:Y:S02]  /*0370*/  LEA.HI.X R9, R11, UR11, R12, 0x2, P0 ;  /* 0x0000000b0b097c11 */ /* 0x000fe400080f140c */
[----:B------:R-:W-:-:S03]  /*0380*/  LEA.HI.X R11, R13, UR9, R14, 0x2, P1 ;  /* 0x000000090d0b7c11 */ /* 0x000fc600088f140e */
[----:B------:R-:W2:Y:S04]  /*0390*/  LDG.E R23, desc[UR12][R8.64] ;  /* 0x0000000c08177981 */ /* 0x000ea8000c1e1900 */
[----:B------:R-:W3:Y:S04]  /*03a0*/  LDG.E R11, desc[UR12][R10.64] ;  /* 0x0000000c0a0b7981 */ /* 0x000ee8000c1e1900 */
[----:B---3--:R-:W-:Y:S04]  /*03b0*/  STS [R6], R11 ;  /* 0x0000000b06007388 */ /* 0x008fe80000000800 */
[----:B--2---:R-:W-:Y:S01]  /*03c0*/  STS [R4], R23 ;  /* 0x0000001704007388 */ /* 0x004fe20000000800 */
[----:B------:R-:W-:Y:S06]  /*03d0*/  BAR.SYNC.DEFER_BLOCKING 0x0 ;  /* 0x0000000000007b1d */ /* 0x000fec0000010000 */
[----:B------:R-:W-:Y:S04]  /*03e0*/  LDS R27, [R0] ;  /* 0x00000000001b7984 */ /* 0x000fe80000000800 */
[----:B------:R-:W0:Y:S04]  /*03f0*/  LDS.128 R12, [R7] ;  /* 0x00000000070c7984 */ /* 0x000e280000000c00 */
[----:B------:R-:W1:Y:S04]  /*0400*/  LDS R29, [R0+0x40] ;  /* 0x00004000001d7984 */ /* 0x000e680000000800 */
[----:B------:R-:W2:Y:S04]  /*0410*/  LDS R21, [R0+0x80] ;  /* 0x0000800000157984 */ /* 0x000ea80000000800 */
[----:B------:R-:W-:Y:S04]  /*0420*/  LDS.128 R8, [R7+0x10] ;  /* 0x0000100007087984 */ /* 0x000fe80000000c00 */
[----:B------:R-:W-:Y:S01]  /*0430*/  LDS R23, [R0+0x200] ;  /* 0x0002000000177984 */ /* 0x000fe20000000800 */
[----:B0-----:R-:W-:-:S03]  /*0440*/  FFMA R28, R12, R27, R25 ;  /* 0x0000001b0c1c7223 */ /* 0x001fc60000000019 */
[----:B------:R-:W0:Y:S04]  /*0450*/  LDS R12, [R0+0xc0] ;  /* 0x0000c000000c7984 */ /* 0x000e280000000800 */
[----:B------:R-:W3:Y:S01]  /*0460*/  LDS R25, [R0+0x100] ;  /* 0x0001000000197984 */ /* 0x000ee20000000800 */
[----:B-1----:R-:W-:-:S03]  /*0470*/  FFMA R13, R29, R13, R28 ;  /* 0x0000000d1d0d7223 */ /* 0x002fc6000000001c */
[----:B------:R-:W1:Y:S01]  /*0480*/  LDS R28, [R0+0x140] ;  /* 0x00014000001c7984 */ /* 0x000e620000000800 */
[----:B--2---:R-:W-:-:S03]  /*0490*/  FFMA R13, R21, R14, R13 ;  /* 0x0000000e150d7223 */ /* 0x004fc6000000000d */
[----:B------:R-:W2:Y:S01]  /*04a0*/  LDS R21, [R0+0x180] ;  /* 0x0001800000157984 */ /* 0x000ea20000000800 */
[----:B0-----:R-:W-:-:S04]  /*04b0*/  FFMA R13, R12, R15, R13 ;  /* 0x0000000f0c0d7223 */ /* 0x001fc8000000000d */
[----:B---3--:R-:W-:Y:S02]  /*04c0*/  FFMA R13, R8, R25, R13 ;  /* 0x00000019080d7223 */ /* 0x008fe4000000000d */
[----:B------:R-:W0:Y:S02]  /*04d0*/  LDS R8, [R0+0x1c0] ;  /* 0x0001c00000087984 */ /* 0x000e240000000800 */
[----:B-1----:R-:W-:Y:S02]  /*04e0*/  FFMA R9, R28, R9, R13 ;  /* 0x000000091c097223 */ /* 0x002fe4000000000d */
[----:B------:R-:W1:Y:S04]  /*04f0*/  LDS.128 R12, [R7+0x20] ;  /* 0x00002000070c7984 */ /* 0x000e680000000c00 */
[----:B------:R-:W3:Y:S01]  /*0500*/  LDS R28, [R0+0x240] ;  /* 0x00024000001c7984 */ /* 0x000ee20000000800 */
[----:B--2---:R-:W-:-:S03]  /*0510*/  FFMA R9, R21, R10, R9 ;  /* 0x0000000a15097223 */ /* 0x004fc60000000009 */
[----:B------:R-:W2:Y:S04]  /*0520*/  LDS R21, [R0+0x280] ;  /* 0x0002800000157984 */ /* 0x000ea80000000800 */
[----:B------:R-:W-:Y:S01]  /*0530*/  LDS R25, [R0+0x340] ;  /* 0x0003400000197984 */ /* 0x000fe20000000800 */
[----:B0-----:R-:W-:-:S04]  /*0540*/  FFMA R9, R8, R11, R9 ;  /* 0x0000000b08097223 */ /* 0x001fc80000000009 */
[----:B-1----:R-:W-:Y:S02]  /*0550*/  FFMA R9, R12, R23, R9 ;  /* 0x000000170c097223 */ /* 0x002fe40000000009 */
[----:B------:R-:W0:Y:S02]  /*0560*/  LDS R12, [R0+0x2c0] ;  /* 0x0002c000000c7984 */ /* 0x000e240000000800 */
[----:B---3--:R-:W-:Y:S02]  /*0570*/  FFMA R28, R28, R13, R9 ;  /* 0x0000000d1c1c7223 */ /* 0x008fe40000000009 */
[----:B------:R-:W-:Y:S04]  /*0580*/  LDS R13, [R0+0x300] ;  /* 0x00030000000d7984 */ /* 0x000fe80000000800 */
[----:B------:R-:W1:Y:S01]  /*0590*/  LDS.128 R8, [R7+0x30] ;  /* 0x0000300007087984 */ /* 0x000e620000000c00 */
[----:B--2---:R-:W-:Y:S01]  /*05a0*/  FFMA R21, R21, R14, R28 ;  /* 0x0000000e15157223 */ /* 0x004fe2000000001c */
[----:B------:R-:W-:-:S04]  /*05b0*/  IADD3 R23, PT, PT, R19, -0x10, RZ ;  /* 0xfffffff013177810 */ /* 0x000fc80007ffe0ff */
[----:B------:R-:W-:-:S04]  /*05c0*/  IADD3 R14, P0, PT, R16, R23, RZ ;  /* 0x00000017100e7210 */ /* 0x000fc80007f1e0ff */
[----:B------:R-:W-:Y:S02]  /*05d0*/  LEA.HI.X.SX32 R23, R23, R2, 0x1, P0 ;  /* 0x0000000217177211 */ /* 0x000fe400000f0eff */
[----:B------:R-:W-:-:S04]  /*05e0*/  LEA R28, P0, R14, UR8, 0x2 ;  /* 0x000000080e1c7c11 */ /* 0x000fc8000f8010ff */
[----:B------:R-:W-:Y:S01]  /*05f0*/  LEA.HI.X R29, R14, UR9, R23, 0x2, P0 ;  /* 0x000000090e1d7c11 */ /* 0x000fe200080f1417 */
[----:B0-----:R-:W-:Y:S02]  /*0600*/  FFMA R15, R12, R15, R21 ;  /* 0x0000000f0c0f7223 */ /* 0x001fe40000000015 */
[----:B------:R-:W0:Y:S02]  /*0610*/  LDS R21, [R0+0x380] ;  /* 0x0003800000157984 */ /* 0x000e240000000800 */
[----:B-1----:R-:W-:Y:S02]  /*0620*/  FFMA R15, R8, R13, R15 ;  /* 0x0000000d080f7223 */ /* 0x002fe4000000000f */
[----:B------:R-:W1:Y:S01]  /*0630*/  LDS R8, [R0+0x3c0] ;  /* 0x0003c00000087984 */ /* 0x000e620000000800 */
[----:B------:R-:W-:Y:S01]  /*0640*/  BAR.SYNC.DEFER_BLOCKING 0x0 ;  /* 0x0000000000007b1d */ /* 0x000fe20000010000 */
[----:B------:R-:W-:-:S04]  /*0650*/  IADD3 R14, P0, PT, R5, R26, RZ ;  /* 0x0000001a050e7210 */ /* 0x000fc80007f1e0ff */
[----:B------:R-:W-:Y:S02]  /*0660*/  LEA.HI.X.SX32 R13, R26, R3, 0x1, P0 ;  /* 0x000000031a0d7211 */ /* 0x000fe400000f0eff */
[----:B------:R-:W-:-:S04]  /*0670*/  LEA R12, P0, R14, UR10, 0x2 ;  /* 0x0000000a0e0c7c11 */ /* 0x000fc8000f8010ff */
[----:B------:R-:W-:Y:S01]  /*0680*/  LEA.HI.X R13, R14, UR11, R13, 0x2, P0 ;  /* 0x0000000b0e0d7c11 */ /* 0x000fe200080f140d */
[----:B------:R-:W2:Y:S04]  /*0690*/  LDG.E R29, desc[UR12][R28.64] ;  /* 0x0000000c1c1d7981 */ /* 0x000ea8000c1e1900 */
[----:B------:R-:W3:Y:S01]  /*06a0*/  LDG.E R27, desc[UR12][R12.64] ;  /* 0x0000000c0c1b7981 */ /* 0x000ee2000c1e1900 */
[----:B------:R-:W-:-:S04]  /*06b0*/  FFMA R9, R25, R9, R15 ;  /* 0x0000000919097223 */ /* 0x000fc8000000000f */
[----:B0-----:R-:W-:-:S04]  /*06c0*/  FFMA R9, R21, R10, R9 ;  /* 0x0000000a15097223 */ /* 0x001fc80000000009 */
[----:B-1----:R-:W-:Y:S01]  /*06d0*/  FFMA R9, R8, R11, R9 ;  /* 0x0000000b08097223 */ /* 0x002fe20000000009 */
[----:B--2---:R-:W-:Y:S04]  /*06e0*/  STS [R6], R29 ;  /* 0x0000001d06007388 */ /* 0x004fe80000000800 */
[----:B---3--:R-:W-:Y:S01]  /*06f0*/  STS [R4], R27 ;  /* 0x0000001b04007388 */ /* 0x008fe20000000800 */
[----:B------:R-:W-:Y:S06]  /*0700*/  BAR.SYNC.DEFER_BLOCKING 0x0 ;  /* 0x0000000000007b1d */ /* 0x000fec0000010000 */
[----:B------:R-:W-:Y:S04]  /*0710*/  LDS R23, [R0] ;  /* 0x0000000000177984 */ /* 0x000fe80000000800 */
[----:B------:R-:W0:Y:S04]  /*0720*/  LDS.128 R12, [R7] ;  /* 0x00000000070c7984 */ /* 0x000e280000000c00 */
[----:B------:R-:W1:Y:S04]  /*0730*/  LDS R28, [R0+0x40] ;  /* 0x00004000001c7984 */ /* 0x000e680000000800 */
[----:B------:R-:W2:Y:S04]  /*0740*/  LDS R21, [R0+0x80] ;  /* 0x0000800000157984 */ /* 0x000ea80000000800 */
[----:B------:R-:W-:Y:S01]  /*0750*/  LDS R25, [R0+0x340] ;  /* 0x0003400000197984 */ /* 0x000fe20000000800 */
[----:B0-----:R-:W-:-:S03]  /*0760*/  FFMA R9, R12, R23, R9 ;  /* 0x000000170c097223 */ /* 0x001fc60000000009 */
[----:B------:R-:W0:Y:S01]  /*0770*/  LDS R12, [R0+0xc0] ;  /* 0x0000c000000c7984 */ /* 0x000e220000000800 */
[----:B-1----:R-:W-:-:S03]  /*0780*/  FFMA R13, R28, R13, R9 ;  /* 0x0000000d1c0d7223 */ /* 0x002fc60000000009 */
[----:B------:R-:W-:Y:S04]  /*0790*/  LDS R23, [R0+0x100] ;  /* 0x0001000000177984 */ /* 0x000fe80000000800 */
[----:B------:R-:W1:Y:S04]  /*07a0*/  LDS.128 R8, [R7+0x10] ;  /* 0x0000100007087984 */ /* 0x000e680000000c00 */
[----:B------:R-:W3:Y:S01]  /*07b0*/  LDS R28, [R0+0x140] ;  /* 0x00014000001c7984 */ /* 0x000ee20000000800 */
[----:B--2---:R-:W-:-:S03]  /*07c0*/  FFMA R13, R21, R14, R13 ;  /* 0x0000000e150d7223 */ /* 0x004fc6000000000d */
[----:B------:R-:W2:Y:S01]  /*07d0*/  LDS R21, [R0+0x180] ;  /* 0x0001800000157984 */ /* 0x000ea20000000800 */
[----:B0-----:R-:W-:-:S04]  /*07e0*/  FFMA R13, R12, R15, R13 ;  /* 0x0000000f0c0d7223 */ /* 0x001fc8000000000d */
[----:B-1----:R-:W-:Y:S02]  /*07f0*/  FFMA R13, R8, R23, R13 ;  /* 0x00000017080d7223 */ /* 0x002fe4000000000d */
[----:B------:R-:W0:Y:S02]  /*0800*/  LDS R8, [R0+0x1c0] ;  /* 0x0001c00000087984 */ /* 0x000e240000000800 */
[----:B---3--:R-:W-:Y:S02]  /*0810*/  FFMA R9, R28, R9, R13 ;  /* 0x000000091c097223 */ /* 0x008fe4000000000d */
        /* <DEDUP_REMOVED lines=10> */
[----:B------:R-:W1:Y:S01]  /*08c0*/  LDS.128 R8, [R7+0x30] ;  /* 0x0000300007087984 */ /* 0x000e620000000c00 */
[----:B--2---:R-:W-:Y:S01]  /*08d0*/  FFMA R21, R21, R14, R28 ;  /* 0x0000000e15157223 */ /* 0x004fe2000000001c */
[----:B------:R-:W-:-:S04]  /*08e0*/  IADD3 R14, P0, PT, R16, R19, RZ ;  /* 0x00000013100e7210 */ /* 0x000fc80007f1e0ff */
[----:B------:R-:W-:Y:S02]  /*08f0*/  LEA.HI.X.SX32 R23, R19, R2, 0x1, P0 ;  /* 0x0000000213177211 */ /* 0x000fe400000f0eff */
[----:B------:R-:W-:-:S04]  /*0900*/  LEA R28, P0, R14, UR8, 0x2 ;  /* 0x000000080e1c7c11 */ /* 0x000fc8000f8010ff */
[----:B------:R-:W-:Y:S02]  /*0910*/  LEA.HI.X R29, R14, UR9, R23, 0x2, P0 ;  /* 0x000000090e1d7c11 */ /* 0x000fe400080f1417 */
[----:B------:R-:W-:Y:S01]  /*0920*/  IADD3 R14, P0, PT, R5, R24, RZ ;  /* 0x00000018050e7210 */ /* 0x000fe20007f1e0ff */
[----:B0-----:R-:W-:Y:S02]  /*0930*/  FFMA R15, R12, R15, R21 ;  /* 0x0000000f0c0f7223 */ /* 0x001fe40000000015 */
[----:B------:R-:W0:Y:S02]  /*0940*/  LDS R21, [R0+0x380] ;  /* 0x0003800000157984 */ /* 0x000e240000000800 */
[----:B-1----:R-:W-:Y:S02]  /*0950*/  FFMA R15, R8, R13, R15 ;  /* 0x0000000d080f7223 */ /* 0x002fe4000000000f */
[----:B------:R-:W1:Y:S01]  /*0960*/  LDS R8, [R0+0x3c0] ;  /* 0x0003c00000087984 */ /* 0x000e620000000800 */
[----:B------:R-:W-:Y:S01]  /*0970*/  BAR.SYNC.DEFER_BLOCKING 0x0 ;  /* 0x0000000000007b1d */ /* 0x000fe20000010000 */
[----:B------:R-:W-:-:S02]  /*0980*/  LEA.HI.X.SX32 R13, R24, R3, 0x1, P0 ;  /* 0x00000003180d7211 */ /* 0x000fc400000f0eff */
        /* <DEDUP_REMOVED lines=39> */
[----:B------:R-:W-:-:S04]  /*0c00*/  IADD3 R21, PT, PT, R19, 0x10, RZ ;  /* 0x0000001013157810 */ /* 0x000fc80007ffe0ff */
[----:B------:R-:W-:-:S04]  /*0c10*/  IADD3 R14, P0, PT, R16, R21, RZ ;  /* 0x00000015100e7210 */ /* 0x000fc80007f1e0ff */
[----:B------:R-:W-:Y:S02]  /*0c20*/  LEA.HI.X.SX32 R21, R21, R2, 0x1, P0 ;  /* 0x0000000215157211 */ /* 0x000fe400000f0eff */
[----:B------:R-:W-:-:S04]  /*0c30*/  LEA R28, P0, R14, UR8, 0x2 ;  /* 0x000000080e1c7c11 */ /* 0x000fc8000f8010ff */
[----:B------:R-:W-:Y:S02]  /*0c40*/  LEA.HI.X R29, R14, UR9, R21, 0x2, P0 ;  /* 0x000000090e1d7c11 */ /* 0x000fe400080f1415 */
[----:B------:R-:W2:Y:S01]  /*0c50*/  LDS R21, [R0+0x380] ;  /* 0x0003800000157984 */ /* 0x000ea20000000800 */
[----:B0-----:R-:W-:-:S04]  /*0c60*/  FFMA R15, R12, R15, R23 ;  /* 0x0000000f0c0f7223 */ /* 0x001fc80000000017 */
[----:B-1----:R-:W-:Y:S02]  /*0c70*/  FFMA R15, R8, R13, R15 ;  /* 0x0000000d080f7223 */ /* 0x002fe4000000000f */
[----:B------:R-:W0:Y:S01]  /*0c80*/  LDS R8, [R0+0x3c0] ;  /* 0x0003c00000087984 */ /* 0x000e220000000800 */
[----:B------:R-:W-:Y:S01]  /*0c90*/  BAR.SYNC.DEFER_BLOCKING 0x0 ;  /* 0x0000000000007b1d */ /* 0x000fe20000010000 */
[----:B------:R-:W-:-:S04]  /*0ca0*/  IADD3 R14, P0, PT, R5, R22, RZ ;  /* 0x00000016050e7210 */ /* 0x000fc80007f1e0ff */
[----:B------:R-:W-:Y:S02]  /*0cb0*/  LEA.HI.X.SX32 R13, R22, R3, 0x1, P0 ;  /* 0x00000003160d7211 */ /* 0x000fe400000f0eff */
[----:B------:R-:W-:-:S04]  /*0cc0*/  LEA R12, P0, R14, UR10, 0x2 ;  /* 0x0000000a0e0c7c11 */ /* 0x000fc8000f8010ff */
[----:B------:R-:W-:Y:S01]  /*0cd0*/  LEA.HI.X R13, R14, UR11, R13, 0x2, P0 ;  /* 0x0000000b0e0d7c11 */ /* 0x000fe200080f140d */
[----:B------:R-:W3:Y:S04]  /*0ce0*/  LDG.E R29, desc[UR12][R28.64] ;  /* 0x0000000c1c1d7981 */ /* 0x000ee8000c1e1900 */
[----:B------:R-:W4:Y:S01]  /*0cf0*/  LDG.E R27, desc[UR12][R12.64] ;  /* 0x0000000c0c1b7981 */ /* 0x000f22000c1e1900 */
[----:B------:R-:W-:-:S04]  /*0d00*/  FFMA R9, R25, R9, R15 ;  /* 0x0000000919097223 */ /* 0x000fc8000000000f */
[----:B--2---:R-:W-:-:S04]  /*0d10*/  FFMA R9, R21, R10, R9 ;  /* 0x0000000a15097223 */ /* 0x004fc80000000009 */
[----:B0-----:R-:W-:Y:S01]  /*0d20*/  FFMA R9, R8, R11, R9 ;  /* 0x0000000b08097223 */ /* 0x001fe20000000009 */
[----:B------:R-:W-:-:S04]  /*0d30*/  UIADD3 UR7, UPT, UPT, UR7, 0x4, URZ ;  /* 0x0000000407077890 */ /* 0x000fc8000fffe0ff */
[----:B------:R-:W-:Y:S01]  /*0d40*/  UISETP.NE.AND UP0, UPT, UR7, URZ, UPT ;  /* 0x000000ff0700728c */ /* 0x000fe2000bf05270 */
[C---:B------:R-:W-:Y:S02]  /*0d50*/  LEA R20, R18.reuse, R20, 0x6 ;  /* 0x0000001412147211 */ /* 0x040fe400078e30ff */
[C---:B------:R-:W-:Y:S02]  /*0d60*/  LEA R26, R18.reuse, R26, 0x6 ;  /* 0x0000001a121a7211 */ /* 0x040fe400078e30ff */
[C---:B------:R-:W-:Y:S02]  /*0d70*/  LEA R24, R18.reuse, R24, 0x6 ;  /* 0x0000001812187211 */ /* 0x040fe400078e30ff */
[----:B------:R-:W-:Y:S02]  /*0d80*/  IADD3 R19, PT, PT, R19, 0x40, RZ ;  /* 0x0000004013137810 */ /* 0x000fe40007ffe0ff */
[----:B------:R-:W-:Y:S01]  /*0d90*/  LEA R22, R18, R22, 0x6 ;  /* 0x0000001612167211 */ /* 0x000fe200078e30ff */
[----:B---3--:R-:W-:Y:S04]  /*0da0*/  STS [R6], R29 ;  /* 0x0000001d06007388 */ /* 0x008fe80000000800 */
[----:B----4-:R-:W-:Y:S01]  /*0db0*/  STS [R4], R27 ;  /* 0x0000001b04007388 */ /* 0x010fe20000000800 */
[----:B------:R-:W-:Y:S06]  /*0dc0*/  BAR.SYNC.DEFER_BLOCKING 0x0 ;  /* 0x0000000000007b1d */ /* 0x000fec0000010000 */
[----:B------:R-:W-:Y:S04]  /*0dd0*/  LDS R23, [R0] ;  /* 0x0000000000177984 */ /* 0x000fe80000000800 */
[----:B------:R-:W0:Y:S04]  /*0de0*/  LDS.128 R12, [R7] ;  /* 0x00000000070c7984 */ /* 0x000e280000000c00 */
[----:B------:R-:W1:Y:S04]  /*0df0*/  LDS R28, [R0+0x40] ;  /* 0x00004000001c7984 */ /* 0x000e680000000800 */
[----:B------:R-:W2:Y:S01]  /*0e00*/  LDS R21, [R0+0x80] ;  /* 0x0000800000157984 */ /* 0x000ea20000000800 */
        /* <DEDUP_REMOVED lines=23> */
[----:B--2---:R-:W-:-:S03]  /*0f80*/  FFMA R21, R21, R14, R28 ;  /* 0x0000000e15157223 */ /* 0x004fc6000000001c */
[----:B------:R-:W2:Y:S04]  /*0f90*/  LDS R23, [R0+0x340] ;  /* 0x0003400000177984 */ /* 0x000ea80000000800 */
[----:B------:R-:W3:Y:S04]  /*0fa0*/  LDS R28, [R0+0x380] ;  /* 0x00038000001c7984 */ /* 0x000ee80000000800 */
[----:B------:R-:W4:Y:S01]  /*0fb0*/  LDS R14, [R0+0x3c0] ;  /* 0x0003c000000e7984 */ /* 0x000f220000000800 */
[----:B0-----:R-:W-:-:S04]  /*0fc0*/  FFMA R15, R12, R15, R21 ;  /* 0x0000000f0c0f7223 */ /* 0x001fc80000000015 */
[----:B-1----:R-:W-:-:S04]  /*0fd0*/  FFMA R8, R8, R13, R15 ;  /* 0x0000000d08087223 */ /* 0x002fc8000000000f */
[----:B--2---:R-:W-:-:S04]  /*0fe0*/  FFMA R9, R23, R9, R8 ;  /* 0x0000000917097223 */ /* 0x004fc80000000008 */
[----:B---3--:R-:W-:-:S04]  /*0ff0*/  FFMA R9, R28, R10, R9 ;  /* 0x0000000a1c097223 */ /* 0x008fc80000000009 */
[----:B----4-:R-:W-:Y:S01]  /*1000*/  FFMA R25, R14, R11, R9 ;  /* 0x0000000b0e197223 */ /* 0x010fe20000000009 */
[----:B------:R-:W-:Y:S06]  /*1010*/  BAR.SYNC.DEFER_BLOCKING 0x0 ;  /* 0x0000000000007b1d */ /* 0x000fec0000010000 */
[----:B------:R-:W-:Y:S05]  /*1020*/  BRA.U UP0, `(.L_x_2) ;  /* 0xfffffff100b47547 */ /* 0x000fea000b83ffff */
[----:B------:R-:W-:-:S06]  /*1030*/  ULOP3.LUT UR6, UR5, 0x7fffffc, URZ, 0xc0, !UPT ;  /* 0x07fffffc05067892 */ /* 0x000fcc000f8ec0ff */
[----:B------:R-:W-:-:S07]  /*1040*/  MOV R20, UR6 ;  /* 0x0000000600147c02 */ /* 0x000fce0008000f00 */
.L_x_1:
[----:B------:R-:W-:-:S04]  /*1050*/  ULOP3.LUT UR7, UR5, 0x3, URZ, 0xc0, !UPT ;  /* 0x0000000305077892 */ /* 0x000fc8000f8ec0ff */
[----:B------:R-:W-:-:S09]  /*1060*/  UISETP.NE.AND UP0, UPT, UR7, URZ, UPT ;  /* 0x000000ff0700728c */ /* 0x000fd2000bf05270 */
[----:B------:R-:W-:Y:S05]  /*1070*/  BRA.U !UP0, `(.L_x_0) ;  /* 0x0000000908a87547 */ /* 0x000fea000b800000 */
[----:B------:R-:W0:Y:S01]  /*1080*/  LDC R19, c[0x0][0x388] ;  /* 0x0000e200ff137b82 */ /* 0x000e220000000800 */
[----:B------:R-:W1:Y:S01]  /*1090*/  LDCU UR6, c[0x0][0x3a0] ;  /* 0x00007400ff0677ac */ /* 0x000e620008000800 */
[----:B------:R-:W-:Y:S02]  /*10a0*/  UISETP.NE.AND UP0, UPT, UR7, 0x1, UPT ;  /* 0x000000010700788c */ /* 0x000fe4000bf05270 */
[----:B------:R-:W-:-:S04]  /*10b0*/  ULOP3.LUT UR5, UR5, 0x1, URZ, 0xc0, !UPT ;  /* 0x0000000105057892 */ /* 0x000fc8000f8ec0ff */
[----:B------:R-:W-:Y:S02]  /*10c0*/  UISETP.NE.U32.AND UP1, UPT, UR5, 0x1, UPT ;  /* 0x000000010500788c */ /* 0x000fe4000bf25070 */
[----:B-1----:R-:W-:Y:S01]  /*10d0*/  USHF.L.U32 UR6, UR6, 0x4, URZ ;  /* 0x0000000406067899 */ /* 0x002fe200080006ff */
[----:B0-----:R-:W-:Y:S01]  /*10e0*/  IMAD R19, R19, UR4, RZ ;  /* 0x0000000413137c24 */ /* 0x001fe2000f8e02ff */
[----:B------:R-:W-:Y:S10]  /*10f0*/  BRA.U !UP0, `(.L_x_3) ;  /* 0x0000000508ac7547 */ /* 0x000ff4000b800000 */
[----:B------:R-:W0:Y:S01]  /*1100*/  LDCU.64 UR8, c[0x0][0x390] ;  /* 0x00007200ff0877ac */ /* 0x000e220008000a00 */
[C---:B------:R-:W-:Y:S01]  /*1110*/  LEA R21, R20.reuse, R19, 0x4 ;  /* 0x0000001314157211 */ /* 0x040fe200078e20ff */
[----:B------:R-:W-:Y:S01]  /*1120*/  IMAD R18, R20, UR6, R17 ;  /* 0x0000000614127c24 */ /* 0x000fe2000f8e0211 */
[----:B------:R-:W1:Y:S02]  /*1130*/  LDCU.64 UR10, c[0x0][0x3a8] ;  /* 0x00007500ff0a77ac */ /* 0x000e640008000a00 */
[----:B------:R-:W-:Y:S02]  /*1140*/  IADD3 R11, P1, PT, R16, R21, RZ ;  /* 0x00000015100b7210 */ /* 0x000fe40007f3e0ff */
[----:B------:R-:W-:Y:S02]  /*1150*/  IADD3 R9, P0, PT, R5, R18, RZ ;  /* 0x0000001205097210 */ /* 0x000fe40007f1e0ff */
[----:B------:R-:W-:Y:S02]  /*1160*/  LEA.HI.X.SX32 R14, R21, R2, 0x1, P1 ;  /* 0x00000002150e7211 */ /* 0x000fe400008f0eff */
[----:B------:R-:W-:-:S02]  /*1170*/  LEA.HI.X.SX32 R12, R18, R3, 0x1, P0 ;  /* 0x00000003120c7211 */ /* 0x000fc400000f0eff */
[----:B0-----:R-:W-:Y:S02]  /*1180*/  LEA R10, P1, R11, UR8, 0x2 ;  /* 0x000000080b0a7c11 */ /* 0x001fe4000f8210ff */
[----:B-1----:R-:W-:Y:S02]  /*1190*/  LEA R8, P0, R9, UR10, 0x2 ;  /* 0x0000000a09087c11 */ /* 0x002fe4000f8010ff */
[----:B------:R-:W-:Y:S02]  /*11a0*/  LEA.HI.X R11, R11, UR9, R14, 0x2, P1 ;  /* 0x000000090b0b7c11 */ /* 0x000fe400088f140e */
[----:B------:R-:W-:-:S03]  /*11b0*/  LEA.HI.X R9, R9, UR11, R12, 0x2, P0 ;  /* 0x0000000b09097c11 */ /* 0x000fc600080f140c */
[----:B------:R-:W2:Y:S04]  /*11c0*/  LDG.E R27, desc[UR12][R10.64] ;  /* 0x0000000c0a1b7981 */ /* 0x000ea8000c1e1900 */
[----:B------:R-:W3:Y:S01]  /*11d0*/  LDG.E R29, desc[UR12][R8.64] ;  /* 0x0000000c081d7981 */ /* 0x000ee2000c1e1900 */
[----:B------:R-:W-:-:S03]  /*11e0*/  IADD3 R21, PT, PT, R21, 0x10, RZ ;  /* 0x0000001015157810 */ /* 0x000fc60007ffe0ff */
[----:B--2---:R-:W-:Y:S04]  /*11f0*/  STS [R6], R27 ;  /* 0x0000001b06007388 */ /* 0x004fe80000000800 */
[----:B---3--:R-:W-:Y:S01]  /*1200*/  STS [R4], R29 ;  /* 0x0000001d04007388 */ /* 0x008fe20000000800 */
[----:B------:R-:W-:Y:S06]  /*1210*/  BAR.SYNC.DEFER_BLOCKING 0x0 ;  /* 0x0000000000007b1d */ /* 0x000fec0000010000 */
[----:B------:R-:W-:Y:S04]  /*1220*/  LDS R22, [R0] ;  /* 0x0000000000167984 */ /* 0x000fe80000000800 */
[----:B------:R-:W0:Y:S04]  /*1230*/  LDS.128 R12, [R7] ;  /* 0x00000000070c7984 */ /* 0x000e280000000c00 */
[----:B------:R-:W1:Y:S04]  /*1240*/  LDS R26, [R0+0x40] ;  /* 0x00004000001a7984 */ /* 0x000e680000000800 */
[----:B------:R-:W2:Y:S04]  /*1250*/  LDS R23, [R0+0x80] ;  /* 0x0000800000177984 */ /* 0x000ea80000000800 */
[----:B------:R-:W3:Y:S04]  /*1260*/  LDS R24, [R0+0xc0] ;  /* 0x0000c00000187984 */ /* 0x000ee80000000800 */
[----:B------:R-:W-:Y:S04]  /*1270*/  LDS.128 R8, [R7+0x10] ;  /* 0x0000100007087984 */ /* 0x000fe80000000c00 */
[----:B------:R-:W-:Y:S01]  /*1280*/  LDS R29, [R0+0x300] ;  /* 0x00030000001d7984 */ /* 0x000fe20000000800 */
[----:B0-----:R-:W-:-:S03]  /*1290*/  FFMA R12, R12, R22, R25 ;  /* 0x000000160c0c7223 */ /* 0x001fc60000000019 */
[----:B------:R-:W0:Y:S01]  /*12a0*/  LDS R25, [R0+0x100] ;  /* 0x0001000000197984 */ /* 0x000e220000000800 */
[----:B-1----:R-:W-:-:S03]  /*12b0*/  FFMA R12, R26, R13, R12 ;  /* 0x0000000d1a0c7223 */ /* 0x002fc6000000000c */
[----:B------:R-:W1:Y:S01]  /*12c0*/  LDS R22, [R0+0x140] ;  /* 0x0001400000167984 */ /* 0x000e620000000800 */
[----:B--2---:R-:W-:-:S03]  /*12d0*/  FFMA R13, R23, R14, R12 ;  /* 0x0000000e170d7223 */ /* 0x004fc6000000000c */
[----:B------:R-:W2:Y:S01]  /*12e0*/  LDS R23, [R0+0x180] ;  /* 0x0001800000177984 */ /* 0x000ea20000000800 */
[----:B---3--:R-:W-:-:S03]  /*12f0*/  FFMA R13, R24, R15, R13 ;  /* 0x0000000f180d7223 */ /* 0x008fc6000000000d */
[----:B------:R-:W3:Y:S04]  /*1300*/  LDS R24, [R0+0x1c0] ;  /* 0x0001c00000187984 */ /* 0x000ee80000000800 */
[----:B------:R-:W-:Y:S01]  /*1310*/  LDS R26, [R0+0x340] ;  /* 0x00034000001a7984 */ /* 0x000fe20000000800 */
[----:B0-----:R-:W-:-:S03]  /*1320*/  FFMA R27, R8, R25, R13 ;  /* 0x00000019081b7223 */ /* 0x001fc6000000000d */
[----:B------:R-:W-:Y:S01]  /*1330*/  LDS R25, [R0+0x200] ;  /* 0x0002000000197984 */ /* 0x000fe20000000800 */
[----:B-1----:R-:W-:-:S03]  /*1340*/  FFMA R22, R22, R9, R27 ;  /* 0x0000000916167223 */ /* 0x002fc6000000001b */
[----:B------:R-:W0:Y:S01]  /*1350*/  LDS.128 R12, [R7+0x20] ;  /* 0x00002000070c7984 */ /* 0x000e220000000c00 */
[----:B--2---:R-:W-:Y:S01]  /*1360*/  FFMA R23, R23, R10, R22 ;  /* 0x0000000a17177223 */ /* 0x004fe20000000016 */
[----:B------:R-:W-:Y:S02]  /*1370*/  IADD3 R10, P0, PT, R16, R21, RZ ;  /* 0x00000015100a7210 */ /* 0x000fe40007f1e0ff */
[----:B------:R-:W1:Y:S01]  /*1380*/  LDS R8, [R0+0x240] ;  /* 0x0002400000087984 */ /* 0x000e620000000800 */
[----:B---3--:R-:W-:Y:S01]  /*1390*/  FFMA R11, R24, R11, R23 ;  /* 0x0000000b180b7223 */ /* 0x008fe20000000017 */
[----:B------:R-:W-:Y:S02]  /*13a0*/  LEA.HI.X.SX32 R21, R21, R2, 0x1, P0 ;  /* 0x0000000215157211 */ /* 0x000fe400000f0eff */
[----:B------:R-:W2:Y:S01]  /*13b0*/  LDS R9, [R0+0x280] ;  /* 0x0002800000097984 */ /* 0x000ea20000000800 */
[----:B------:R-:W-:-:S03]  /*13c0*/  LEA R22, P0, R10, UR8, 0x2 ;  /* 0x000000080a167c11 */ /* 0x000fc6000f8010ff */
[----:B------:R-:W-:Y:S01]  /*13d0*/  LDS R27, [R0+0x380] ;  /* 0x00038000001b7984 */ /* 0x000fe20000000800 */
[----:B------:R-:W-:Y:S01]  /*13e0*/  LEA.HI.X R23, R10, UR9, R21, 0x2, P0 ;  /* 0x000000090a177c11 */ /* 0x000fe200080f1415 */
[----:B0-----:R-:W-:Y:S01]  /*13f0*/  FFMA R11, R12, R25, R11 ;  /* 0x000000190c0b7223 */ /* 0x001fe2000000000b */
[----:B------:R-:W-:Y:S02]  /*1400*/  IADD3 R12, PT, PT, R18, UR6, RZ ;  /* 0x00000006120c7c10 */ /* 0x000fe4000fffe0ff */
[----:B------:R-:W-:Y:S01]  /*1410*/  LDS R18, [R0+0x3c0] ;  /* 0x0003c00000127984 */ /* 0x000fe20000000800 */
[----:B-1----:R-:W-:-:S03]  /*1420*/  FFMA R8, R8, R13, R11 ;  /* 0x0000000d08087223 */ /* 0x002fc6000000000b */
[----:B------:R-:W0:Y:S01]  /*1430*/  LDS R13, [R0+0x2c0] ;  /* 0x0002c000000d7984 */ /* 0x000e220000000800 */
[----:B--2---:R-:W-:-:S03]  /*1440*/  FFMA R14, R9, R14, R8 ;  /* 0x0000000e090e7223 */ /* 0x004fc60000000008 */
[----:B------:R-:W1:Y:S01]  /*1450*/  LDS.128 R8, [R7+0x30] ;  /* 0x0000300007087984 */ /* 0x000e620000000c00 */
[----:B------:R-:W-:Y:S01]  /*1460*/  BAR.SYNC.DEFER_BLOCKING 0x0 ;  /* 0x0000000000007b1d */ /* 0x000fe20000010000 */
[----:B------:R-:W-:-:S04]  /*1470*/  IADD3 R21, P0, PT, R5, R12, RZ ;  /* 0x0000000c05157210 */ /* 0x000fc80007f1e0ff */
[----:B------:R-:W-:Y:S02]  /*1480*/  LEA.HI.X.SX32 R12, R12, R3, 0x1, P0 ;  /* 0x000000030c0c7211 */ /* 0x000fe400000f0eff */
[----:B------:R-:W-:-:S04]  /*1490*/  LEA R24, P0, R21, UR10, 0x2 ;  /* 0x0000000a15187c11 */ /* 0x000fc8000f8010ff */
[----:B------:R-:W-:Y:S01]  /*14a0*/  LEA.HI.X R25, R21, UR11, R12, 0x2, P0 ;  /* 0x0000000b15197c11 */ /* 0x000fe200080f140c */
[----:B------:R-:W2:Y:S05]  /*14b0*/  LDG.E R23, desc[UR12][R22.64] ;  /* 0x0000000c16177981 */ /* 0x000eaa000c1e1900 */
[----:B------:R-:W3:Y:S01]  /*14c0*/  LDG.E R25, desc[UR12][R24.64] ;  /* 0x0000000c18197981 */ /* 0x000ee2000c1e1900 */
[----:B------:R-:W-:Y:S01]  /*14d0*/  IADD3 R20, PT, PT, R20, 0x2, RZ ;  /* 0x0000000214147810 */ /* 0x000fe20007ffe0ff */
[----:B0-----:R-:W-:-:S04]  /*14e0*/  FFMA R28, R13, R15, R14 ;  /* 0x0000000f0d1c7223 */ /* 0x001fc8000000000e */
[----:B-1----:R-:W-:-:S04]  /*14f0*/  FFMA R29, R8, R29, R28 ;  /* 0x0000001d081d7223 */ /* 0x002fc8000000001c */
[----:B------:R-:W-:-:S04]  /*1500*/  FFMA R26, R26, R9, R29 ;  /* 0x000000091a1a7223 */ /* 0x000fc8000000001d */
[----:B------:R-:W-:-:S04]  /*1510*/  FFMA R27, R27, R10, R26 ;  /* 0x0000000a1b1b7223 */ /* 0x000fc8000000001a */
[----:B------:R-:W-:Y:S01]  /*1520*/  FFMA R27, R18, R11, R27 ;  /* 0x0000000b121b7223 */ /* 0x000fe2000000001b */
        /* <DEDUP_REMOVED lines=8> */
[----:B------:R-:W-:Y:S04]  /*15b0*/  LDS R25, [R0+0x100] ;  /* 0x0001000000197984 */ /* 0x000fe80000000800 */
[----:B------:R-:W4:Y:S04]  /*15c0*/  LDS.128 R8, [R7+0x10] ;  /* 0x0000100007087984 */ /* 0x000f280000000c00 */
[----:B------:R-:W5:Y:S04]  /*15d0*/  LDS R18, [R0+0x140] ;  /* 0x0001400000127984 */ /* 0x000f680000000800 */
[----:B------:R-:W-:Y:S01]  /*15e0*/  LDS R24, [R0+0x240] ;  /* 0x0002400000187984 */ /* 0x000fe20000000800 */
[----:B0-----:R-:W-:-:S03]  /*15f0*/  FFMA R27, R12, R21, R27 ;  /* 0x000000150c1b7223 */ /* 0x001fc6000000001b */
[----:B------:R-:W0:Y:S01]  /*1600*/  LDS R21, [R0+0x180] ;  /* 0x0001800000157984 */ /* 0x000e220000000800 */
[----:B-1----:R-:W-:-:S03]  /*1610*/  FFMA R12, R22, R13, R27 ;  /* 0x0000000d160c7223 */ /* 0x002fc6000000001b */
[----:B------:R-:W1:Y:S01]  /*1620*/  LDS R22, [R0+0x1c0] ;  /* 0x0001c00000167984 */ /* 0x000e620000000800 */
[----:B--2---:R-:W-:-:S04]  /*1630*/  FFMA R23, R23, R14, R12 ;  /* 0x0000000e17177223 */ /* 0x004fc8000000000c */
[----:B---3--:R-:W-:Y:S02]  /*1640*/  FFMA R27, R28, R15, R23 ;  /* 0x0000000f1c1b7223 */ /* 0x008fe40000000017 */
[----:B------:R-:W-:Y:S04]  /*1650*/  LDS R23, [R0+0x200] ;  /* 0x0002000000177984 */ /* 0x000fe80000000800 */
[----:B------:R-:W2:Y:S01]  /*1660*/  LDS.128 R12, [R7+0x20] ;  /* 0x00002000070c7984 */ /* 0x000ea20000000c00 */
[----:B----4-:R-:W-:-:S04]  /*1670*/  FFMA R25, R8, R25, R27 ;  /* 0x0000001908197223 */ /* 0x010fc8000000001b */
[----:B-----5:R-:W-:Y:S02]  /*1680*/  FFMA R18, R18, R9, R25 ;  /* 0x0000000912127223 */ /* 0x020fe40000000019 */
[----:B------:R-:W3:Y:S02]  /*1690*/  LDS R25, [R0+0x280] ;  /* 0x0002800000197984 */ /* 0x000ee40000000800 */
[----:B0-----:R-:W-:Y:S02]  /*16a0*/  FFMA R21, R21, R10, R18 ;  /* 0x0000000a15157223 */ /* 0x001fe40000000012 */
[----:B------:R-:W0:Y:S02]  /*16b0*/  LDS R18, [R0+0x2c0] ;  /* 0x0002c00000127984 */ /* 0x000e240000000800 */
[----:B-1----:R-:W-:Y:S02]  /*16c0*/  FFMA R27, R22, R11, R21 ;  /* 0x0000000b161b7223 */ /* 0x002fe40000000015 */
[----:B------:R-:W-:Y:S04]  /*16d0*/  LDS R21, [R0+0x300] ;  /* 0x0003000000157984 */ /* 0x000fe80000000800 */
[----:B------:R-:W1:Y:S04]  /*16e0*/  LDS.128 R8, [R7+0x30] ;  /* 0x0000300007087984 */ /* 0x000e680000000c00 */
[----:B------:R-:W4:Y:S01]  /*16f0*/  LDS R22, [R0+0x340] ;  /* 0x0003400000167984 */ /* 0x000f220000000800 */
[----:B--2---:R-:W-:-:S03]  /*1700*/  FFMA R27, R12, R23, R27 ;  /* 0x000000170c1b7223 */ /* 0x004fc6000000001b */
[----:B------:R-:W2:Y:S01]  /*1710*/  LDS R23, [R0+0x380] ;  /* 0x0003800000177984 */ /* 0x000ea20000000800 */
[----:B------:R-:W-:-:S03]  /*1720*/  FFMA R24, R24, R13, R27 ;  /* 0x0000000d18187223 */ /* 0x000fc6000000001b */
[----:B------:R-:W5:Y:S01]  /*1730*/  LDS R12, [R0+0x3c0] ;  /* 0x0003c000000c7984 */ /* 0x000f620000000800 */
[----:B---3--:R-:W-:-:S04]  /*1740*/  FFMA R25, R25, R14, R24 ;  /* 0x0000000e19197223 */ /* 0x008fc80000000018 */
[----:B0-----:R-:W-:-:S04]  /*1750*/  FFMA R15, R18, R15, R25 ;  /* 0x0000000f120f7223 */ /* 0x001fc80000000019 */
[----:B-1----:R-:W-:-:S04]  /*1760*/  FFMA R15, R8, R21, R15 ;  /* 0x00000015080f7223 */ /* 0x002fc8000000000f */
[----:B----4-:R-:W-:-:S04]  /*1770*/  FFMA R22, R22, R9, R15 ;  /* 0x0000000916167223 */ /* 0x010fc8000000000f */
[----:B--2---:R-:W-:-:S04]  /*1780*/  FFMA R23, R23, R10, R22 ;  /* 0x0000000a17177223 */ /* 0x004fc80000000016 */
[----:B-----5:R-:W-:Y:S01]  /*1790*/  FFMA R25, R12, R11, R23 ;  /* 0x0000000b0c197223 */ /* 0x020fe20000000017 */
[----:B------:R-:W-:Y:S06]  /*17a0*/  BAR.SYNC.DEFER_BLOCKING 0x0 ;  /* 0x0000000000007b1d */ /* 0x000fec0000010000 */
.L_x_3:
[----:B------:R-:W-:Y:S05]  /*17b0*/  BRA.U UP1, `(.L_x_0) ;  /* 0x0000000101d87547 */ /* 0x000fea000b800000 */
        /* <DEDUP_REMOVED lines=8> */
[C---:B0-----:R-:W-:Y:S02]  /*1840*/  LEA R12, P0, R16.reuse, UR8, 0x2 ;  /* 0x00000008100c7c11 */ /* 0x041fe4000f8010ff */
[C---:B-1----:R-:W-:Y:S02]  /*1850*/  LEA R18, P1, R5.reuse, UR10, 0x2 ;  /* 0x0000000a05127c11 */ /* 0x042fe4000f8210ff */
[----:B------:R-:W-:Y:S02]  /*1860*/  LEA.HI.X R13, R16, UR9, R19, 0x2, P0 ;  /* 0x00000009100d7c11 */ /* 0x000fe400080f1413 */
[----:B------:R-:W-:-:S03]  /*1870*/  LEA.HI.X R19, R5, UR11, R20, 0x2, P1 ;  /* 0x0000000b05137c11 */ /* 0x000fc600088f1414 */
[----:B------:R-:W2:Y:S04]  /*1880*/  LDG.E R5, desc[UR12][R12.64] ;  /* 0x0000000c0c057981 */ /* 0x000ea8000c1e1900 */
[----:B------:R-:W3:Y:S04]  /*1890*/  LDG.E R21, desc[UR12][R18.64] ;  /* 0x0000000c12157981 */ /* 0x000ee8000c1e1900 */
        /* <DEDUP_REMOVED lines=11> */
[----:B------:R-:W5:Y:S04]  /*1950*/  LDS R19, [R0+0x180] ;  /* 0x0001800000137984 */ /* 0x000f680000000800 */
[----:B------:R-:W5:Y:S04]  /*1960*/  LDS R4, [R0+0x1c0] ;  /* 0x0001c00000047984 */ /* 0x000f680000000800 */
[----:B------:R-:W-:Y:S04]  /*1970*/  LDS R5, [R0+0x200] ;  /* 0x0002000000057984 */ /* 0x000fe80000000800 */
[----:B------:R-:W5:Y:S01]  /*1980*/  LDS.128 R20, [R7+0x20] ;  /* 0x0000200007147984 */ /* 0x000f620000000c00 */
[----:B0-----:R-:W-:-:S03]  /*1990*/  FFMA R8, R8, R24, R25 ;  /* 0x0000001808087223 */ /* 0x001fc60000000019 */
[----:B------:R-:W0:Y:S01]  /*19a0*/  LDS R6, [R0+0x240] ;  /* 0x0002400000067984 */ /* 0x000e220000000800 */
[----:B-1----:R-:W-:-:S03]  /*19b0*/  FFMA R9, R27, R9, R8 ;  /* 0x000000091b097223 */ /* 0x002fc60000000008 */
[----:B------:R-:W1:Y:S01]  /*19c0*/  LDS R25, [R0+0x280] ;  /* 0x0002800000197984 */ /* 0x000e620000000800 */
[----:B--2---:R-:W-:-:S03]  /*19d0*/  FFMA R9, R26, R10, R9 ;  /* 0x0000000a1a097223 */ /* 0x004fc60000000009 */
[----:B------:R-:W2:Y:S01]  /*19e0*/  LDS R18, [R0+0x2c0] ;  /* 0x0002c00000127984 */ /* 0x000ea20000000800 */
[----:B---3--:R-:W-:-:S03]  /*19f0*/  FFMA R29, R16, R11, R9 ;  /* 0x0000000b101d7223 */ /* 0x008fc60000000009 */
[----:B------:R-:W-:Y:S04]  /*1a00*/  LDS R27, [R0+0x300] ;  /* 0x00030000001b7984 */ /* 0x000fe80000000800 */
[----:B------:R-:W3:Y:S01]  /*1a10*/  LDS.128 R8, [R7+0x30] ;  /* 0x0000300007087984 */ /* 0x000ee20000000c00 */
[----:B----4-:R-:W-:-:S03]  /*1a20*/  FFMA R29, R12, R3, R29 ;  /* 0x000000030c1d7223 */ /* 0x010fc6000000001d */
[----:B------:R-:W4:Y:S01]  /*1a30*/  LDS R16, [R0+0x340] ;  /* 0x0003400000107984 */ /* 0x000f220000000800 */
[----:B-----5:R-:W-:-:S03]  /*1a40*/  FFMA R12, R2, R13, R29 ;  /* 0x0000000d020c7223 */ /* 0x020fc6000000001d */
[----:B------:R-:W5:Y:S01]  /*1a50*/  LDS R3, [R0+0x380] ;  /* 0x0003800000037984 */ /* 0x000f620000000800 */
[----:B------:R-:W-:-:S03]  /*1a60*/  FFMA R19, R19, R14, R12 ;  /* 0x0000000e13137223 */ /* 0x000fc6000000000c */
[----:B------:R-:W5:Y:S01]  /*1a70*/  LDS R2, [R0+0x3c0] ;  /* 0x0003c00000027984 */ /* 0x000f620000000800 */
[----:B------:R-:W-:-:S04]  /*1a80*/  FFMA R15, R4, R15, R19 ;  /* 0x0000000f040f7223 */ /* 0x000fc80000000013 */
[----:B------:R-:W-:-:S04]  /*1a90*/  FFMA R5, R20, R5, R15 ;  /* 0x0000000514057223 */ /* 0x000fc8000000000f */
[----:B0-----:R-:W-:-:S04]  /*1aa0*/  FFMA R6, R6, R21, R5 ;  /* 0x0000001506067223 */ /* 0x001fc80000000005 */
[----:B-1----:R-:W-:-:S04]  /*1ab0*/  FFMA R25, R25, R22, R6 ;  /* 0x0000001619197223 */ /* 0x002fc80000000006 */
[----:B--2---:R-:W-:-:S04]  /*1ac0*/  FFMA R23, R18, R23, R25 ;  /* 0x0000001712177223 */ /* 0x004fc80000000019 */
[----:B---3--:R-:W-:-:S04]  /*1ad0*/  FFMA R23, R8, R27, R23 ;  /* 0x0000001b08177223 */ /* 0x008fc80000000017 */
[----:B----4-:R-:W-:-:S04]  /*1ae0*/  FFMA R16, R16, R9, R23 ;  /* 0x0000000910107223 */ /* 0x010fc80000000017 */
[----:B-----5:R-:W-:-:S04]  /*1af0*/  FFMA R3, R3, R10, R16 ;  /* 0x0000000a03037223 */ /* 0x020fc80000000010 */
[----:B------:R-:W-:Y:S01]  /*1b00*/  FFMA R25, R2, R11, R3 ;  /* 0x0000000b02197223 */ /* 0x000fe20000000003 */
[----:B------:R-:W-:Y:S06]  /*1b10*/  BAR.SYNC.DEFER_BLOCKING 0x0 ;  /* 0x0000000000007b1d */ /* 0x000fec0000010000 */
.L_x_0:
[----:B------:R-:W0:Y:S01]  /*1b20*/  S2R R3, SR_TID.Y ;  /* 0x0000000000037919 */ /* 0x000e220000002200 */
[----:B------:R-:W1:Y:S01]  /*1b30*/  LDC R2, c[0x0][0x3b8] ;  /* 0x0000ee00ff027b82 */ /* 0x000e620000000800 */
[----:B------:R-:W2:Y:S01]  /*1b40*/  LDCU.64 UR6, c[0x0][0x3c0] ;  /* 0x00007800ff0677ac */ /* 0x000ea20008000a00 */
[----:B------:R-:W0:Y:S01]  /*1b50*/  S2R R0, SR_TID.X ;  /* 0x0000000000007919 */ /* 0x000e220000002100 */
[----:B-1----:R-:W-:Y:S02]  /*1b60*/  IMAD R17, R2, UR4, R17 ;  /* 0x0000000402117c24 */ /* 0x002fe4000f8e0211 */
[----:B0-----:R-:W-:-:S05]  /*1b70*/  IMAD R0, R3, R2, R0 ;  /* 0x0000000203007224 */ /* 0x001fca00078e0200 */
[----:B------:R-:W-:Y:S02]  /*1b80*/  SHF.R.S32.HI R2, RZ, 0x1f, R0 ;  /* 0x0000001fff027819 */ /* 0x000fe40000011400 */
[----:B------:R-:W-:-:S04]  /*1b90*/  IADD3 R0, P0, PT, R17, R0, RZ ;  /* 0x0000000011007210 */ /* 0x000fc80007f1e0ff */
[----:B------:R-:W-:Y:S02]  /*1ba0*/  LEA.HI.X.SX32 R17, R17, R2, 0x1, P0 ;  /* 0x0000000211117211 */ /* 0x000fe400000f0eff */
[----:B--2---:R-:W-:-:S04]  /*1bb0*/  LEA R2, P0, R0, UR6, 0x2 ;  /* 0x0000000600027c11 */ /* 0x004fc8000f8010ff */
[----:B------:R-:W-:-:S05]  /*1bc0*/  LEA.HI.X R3, R0, UR7, R17, 0x2, P0 ;  /* 0x0000000700037c11 */ /* 0x000fca00080f1411 */
[----:B------:R-:W-:Y:S01]  /*1bd0*/  STG.E desc[UR12][R2.64], R25 ;  /* 0x0000001902007986 */ /* 0x000fe2000c10190c */
[----:B------:R-:W-:Y:S05]  /*1be0*/  EXIT ;  /* 0x000000000000794d */ /* 0x000fea0003800000 */
.L_x_4:
[----:B------:R-:W-:-:S00]  /*1bf0*/  BRA `(.L_x_4) ;  /* 0xfffffffc00fc7947 */ /* 0x000fc0000383ffff */
[----:B------:R-:W-:-:S00]  /*1c00*/  NOP ;  /* 0x0000000000007918 */ /* 0x000fc00000000000 */
[----:B------:R-:W-:-:S00]  /*1c10*/  NOP ;  /* 0x0000000000007918 */ /* 0x000fc00000000000 */
[----:B------:R-:W-:-:S00]  /*1c20*/  NOP ;  /* 0x0000000000007918 */ /* 0x000fc00000000000 */
[----:B------:R-:W-:-:S00]  /*1c30*/  NOP ;  /* 0x0000000000007918 */ /* 0x000fc00000000000 */
[----:B------:R-:W-:-:S00]  /*1c40*/  NOP ;  /* 0x0000000000007918 */ /* 0x000fc00000000000 */
[----:B------:R-:W-:-:S00]  /*1c50*/  NOP ;  /* 0x0000000000007918 */ /* 0x000fc00000000000 */
[----:B------:R-:W-:-:S00]  /*1c60*/  NOP ;  /* 0x0000000000007918 */ /* 0x000fc00000000000 */
[----:B------:R-:W-:-:S00]  /*1c70*/  NOP ;  /* 0x0000000000007918 */ /* 0x000fc00000000000 */
.L_x_5:


//--------------------- .nv.shared._Z6matmul6MatrixS_S_ --------------------------
	.section	.nv.shared._Z6matmul6MatrixS_S_,"aw",@nobits
	.sectionflags	@""
	.align	4
.nv.shared._Z6matmul6MatrixS_S_:
	.zero		3072


//--------------------- .nv.shared.reserved.0     --------------------------
	.section	.nv.shared.reserved.0,"aw",@nobits
	.weak		__nv_reservedSMEM_offset_0_alias
	.size		__nv_reservedSMEM_offset_0_alias, 0, 64
	.other		__nv_reservedSMEM_offset_0_alias,@"STO_CUDA_RESERVED_SHARED STV_DEFAULT"
__nv_reservedSMEM_offset_0_alias:
	.zero		0
	.zero		64


//--------------------- .nv.constant0._Z6matmul6MatrixS_S_ --------------------------
	.section	.nv.constant0._Z6matmul6MatrixS_S_,"a",@progbits
	.sectionflags	@""
	.align	4
.nv.constant0._Z6matmul6MatrixS_S_:
	.zero		968


//--------------------- SYMBOLS --------------------------

	.type		.nv.reservedSmem.offset0,@object
	.size		.nv.reservedSmem.offset0,0x4
	.type		.nv.reservedSmem.cap,@object
	.size		.nv.reservedSmem.cap,0x4
